//
// Generated by NVIDIA NVVM Compiler
//
// Compiler Build ID: CL-36424714
// Cuda compilation tools, release 13.0, V13.0.88
// Based on NVVM 20.0.0
//

.version 9.0
.target sm_100
.address_size 64

	// .globl	_Z7initRNGP17curandStateXORWOWj
.global .align 4 .b8 precalc_xorwow_matrix[102400];
.global .align 4 .b8 precalc_xorwow_offset_matrix[102400];
.global .align 4 .b8 mrg32k3aM1[2304];
.global .align 4 .b8 mrg32k3aM2[2304];
.global .align 4 .b8 mrg32k3aM1SubSeq[2016];
.global .align 4 .b8 mrg32k3aM2SubSeq[2016];
.global .align 4 .b8 mrg32k3aM1Seq[2304];
.global .align 4 .b8 mrg32k3aM2Seq[2304];
.const .align 8 .b8 __cr_lgamma_table[72];

.visible .entry _Z7initRNGP17curandStateXORWOWj(
	.param .u64 .ptr .align 1 _Z7initRNGP17curandStateXORWOWj_param_0,
	.param .u32 _Z7initRNGP17curandStateXORWOWj_param_1
)
{
	.reg .pred 	%p<24>;
	.reg .b32 	%r<409>;
	.reg .b64 	%rd<18>;

	ld.param.u64 	%rd8, [_Z7initRNGP17curandStateXORWOWj_param_0];
	ld.param.u32 	%r182, [_Z7initRNGP17curandStateXORWOWj_param_1];
	cvta.to.global.u64 	%rd9, %rd8;
	mov.u32 	%r183, %ctaid.x;
	mov.u32 	%r184, %ntid.x;
	mov.u32 	%r185, %tid.x;
	mad.lo.s32 	%r186, %r183, %r184, %r185;
	cvt.s64.s32 	%rd17, %r186;
	mul.wide.s32 	%rd10, %r186, 48;
	add.s64 	%rd2, %rd9, %rd10;
	xor.b32  	%r187, %r182, -1429050551;
	mul.lo.s32 	%r188, %r187, 1099087573;
	add.s32 	%r189, %r188, -638133224;
	add.s32 	%r190, %r188, 123456789;
	st.global.v2.u32 	[%rd2], {%r189, %r190};
	xor.b32  	%r191, %r188, 362436069;
	mov.b32 	%r192, -123459836;
	st.global.v2.u32 	[%rd2+8], {%r191, %r192};
	add.s32 	%r193, %r188, 5783321;
	mov.b32 	%r194, -589760388;
	st.global.v2.u32 	[%rd2+16], {%r194, %r193};
	setp.eq.s32 	%p1, %r186, 0;
	@%p1 bra 	$L__BB0_42;
	mov.b32 	%r315, 0;
	mov.u64 	%rd12, precalc_xorwow_matrix;
$L__BB0_2:
	and.b64  	%rd4, %rd17, 3;
	setp.eq.s64 	%p2, %rd4, 0;
	@%p2 bra 	$L__BB0_41;
	mul.wide.u32 	%rd11, %r315, 3200;
	add.s64 	%rd5, %rd12, %rd11;
	cvt.u32.u64 	%r2, %rd4;
	mov.b32 	%r316, 0;
$L__BB0_4:
	mov.b32 	%r329, 0;
	mov.u32 	%r330, %r329;
	mov.u32 	%r331, %r329;
	mov.u32 	%r332, %r329;
	mov.u32 	%r333, %r329;
	mov.u32 	%r322, %r329;
$L__BB0_5:
	mul.wide.u32 	%rd13, %r322, 4;
	add.s64 	%rd14, %rd2, %rd13;
	ld.global.u32 	%r10, [%rd14+4];
	shl.b32 	%r11, %r322, 5;
	mov.b32 	%r328, 0;
$L__BB0_6:
	.pragma "nounroll";
	shr.u32 	%r199, %r10, %r328;
	and.b32  	%r200, %r199, 1;
	setp.eq.b32 	%p3, %r200, 1;
	not.pred 	%p4, %p3;
	add.s32 	%r201, %r11, %r328;
	mul.lo.s32 	%r202, %r201, 5;
	mul.wide.u32 	%rd15, %r202, 4;
	add.s64 	%rd6, %rd5, %rd15;
	@%p4 bra 	$L__BB0_8;
	ld.global.u32 	%r203, [%rd6];
	xor.b32  	%r333, %r333, %r203;
	ld.global.u32 	%r204, [%rd6+4];
	xor.b32  	%r332, %r332, %r204;
	ld.global.u32 	%r205, [%rd6+8];
	xor.b32  	%r331, %r331, %r205;
	ld.global.u32 	%r206, [%rd6+12];
	xor.b32  	%r330, %r330, %r206;
	ld.global.u32 	%r207, [%rd6+16];
	xor.b32  	%r329, %r329, %r207;
$L__BB0_8:
	and.b32  	%r209, %r199, 2;
	setp.eq.s32 	%p5, %r209, 0;
	@%p5 bra 	$L__BB0_10;
	ld.global.u32 	%r210, [%rd6+20];
	xor.b32  	%r333, %r333, %r210;
	ld.global.u32 	%r211, [%rd6+24];
	xor.b32  	%r332, %r332, %r211;
	ld.global.u32 	%r212, [%rd6+28];
	xor.b32  	%r331, %r331, %r212;
	ld.global.u32 	%r213, [%rd6+32];
	xor.b32  	%r330, %r330, %r213;
	ld.global.u32 	%r214, [%rd6+36];
	xor.b32  	%r329, %r329, %r214;
$L__BB0_10:
	and.b32  	%r216, %r199, 4;
	setp.eq.s32 	%p6, %r216, 0;
	@%p6 bra 	$L__BB0_12;
	ld.global.u32 	%r217, [%rd6+40];
	xor.b32  	%r333, %r333, %r217;
	ld.global.u32 	%r218, [%rd6+44];
	xor.b32  	%r332, %r332, %r218;
	ld.global.u32 	%r219, [%rd6+48];
	xor.b32  	%r331, %r331, %r219;
	ld.global.u32 	%r220, [%rd6+52];
	xor.b32  	%r330, %r330, %r220;
	ld.global.u32 	%r221, [%rd6+56];
	xor.b32  	%r329, %r329, %r221;
$L__BB0_12:
	and.b32  	%r223, %r199, 8;
	setp.eq.s32 	%p7, %r223, 0;
	@%p7 bra 	$L__BB0_14;
	ld.global.u32 	%r224, [%rd6+60];
	xor.b32  	%r333, %r333, %r224;
	ld.global.u32 	%r225, [%rd6+64];
	xor.b32  	%r332, %r332, %r225;
	ld.global.u32 	%r226, [%rd6+68];
	xor.b32  	%r331, %r331, %r226;
	ld.global.u32 	%r227, [%rd6+72];
	xor.b32  	%r330, %r330, %r227;
	ld.global.u32 	%r228, [%rd6+76];
	xor.b32  	%r329, %r329, %r228;
$L__BB0_14:
	and.b32  	%r230, %r199, 16;
	setp.eq.s32 	%p8, %r230, 0;
	@%p8 bra 	$L__BB0_16;
	ld.global.u32 	%r231, [%rd6+80];
	xor.b32  	%r333, %r333, %r231;
	ld.global.u32 	%r232, [%rd6+84];
	xor.b32  	%r332, %r332, %r232;
	ld.global.u32 	%r233, [%rd6+88];
	xor.b32  	%r331, %r331, %r233;
	ld.global.u32 	%r234, [%rd6+92];
	xor.b32  	%r330, %r330, %r234;
	ld.global.u32 	%r235, [%rd6+96];
	xor.b32  	%r329, %r329, %r235;
$L__BB0_16:
	and.b32  	%r237, %r199, 32;
	setp.eq.s32 	%p9, %r237, 0;
	@%p9 bra 	$L__BB0_18;
	ld.global.u32 	%r238, [%rd6+100];
	xor.b32  	%r333, %r333, %r238;
	ld.global.u32 	%r239, [%rd6+104];
	xor.b32  	%r332, %r332, %r239;
	ld.global.u32 	%r240, [%rd6+108];
	xor.b32  	%r331, %r331, %r240;
	ld.global.u32 	%r241, [%rd6+112];
	xor.b32  	%r330, %r330, %r241;
	ld.global.u32 	%r242, [%rd6+116];
	xor.b32  	%r329, %r329, %r242;
$L__BB0_18:
	and.b32  	%r244, %r199, 64;
	setp.eq.s32 	%p10, %r244, 0;
	@%p10 bra 	$L__BB0_20;
	ld.global.u32 	%r245, [%rd6+120];
	xor.b32  	%r333, %r333, %r245;
	ld.global.u32 	%r246, [%rd6+124];
	xor.b32  	%r332, %r332, %r246;
	ld.global.u32 	%r247, [%rd6+128];
	xor.b32  	%r331, %r331, %r247;
	ld.global.u32 	%r248, [%rd6+132];
	xor.b32  	%r330, %r330, %r248;
	ld.global.u32 	%r249, [%rd6+136];
	xor.b32  	%r329, %r329, %r249;
$L__BB0_20:
	and.b32  	%r251, %r199, 128;
	setp.eq.s32 	%p11, %r251, 0;
	@%p11 bra 	$L__BB0_22;
	ld.global.u32 	%r252, [%rd6+140];
	xor.b32  	%r333, %r333, %r252;
	ld.global.u32 	%r253, [%rd6+144];
	xor.b32  	%r332, %r332, %r253;
	ld.global.u32 	%r254, [%rd6+148];
	xor.b32  	%r331, %r331, %r254;
	ld.global.u32 	%r255, [%rd6+152];
	xor.b32  	%r330, %r330, %r255;
	ld.global.u32 	%r256, [%rd6+156];
	xor.b32  	%r329, %r329, %r256;
$L__BB0_22:
	and.b32  	%r258, %r199, 256;
	setp.eq.s32 	%p12, %r258, 0;
	@%p12 bra 	$L__BB0_24;
	ld.global.u32 	%r259, [%rd6+160];
	xor.b32  	%r333, %r333, %r259;
	ld.global.u32 	%r260, [%rd6+164];
	xor.b32  	%r332, %r332, %r260;
	ld.global.u32 	%r261, [%rd6+168];
	xor.b32  	%r331, %r331, %r261;
	ld.global.u32 	%r262, [%rd6+172];
	xor.b32  	%r330, %r330, %r262;
	ld.global.u32 	%r263, [%rd6+176];
	xor.b32  	%r329, %r329, %r263;
$L__BB0_24:
	and.b32  	%r265, %r199, 512;
	setp.eq.s32 	%p13, %r265, 0;
	@%p13 bra 	$L__BB0_26;
	ld.global.u32 	%r266, [%rd6+180];
	xor.b32  	%r333, %r333, %r266;
	ld.global.u32 	%r267, [%rd6+184];
	xor.b32  	%r332, %r332, %r267;
	ld.global.u32 	%r268, [%rd6+188];
	xor.b32  	%r331, %r331, %r268;
	ld.global.u32 	%r269, [%rd6+192];
	xor.b32  	%r330, %r330, %r269;
	ld.global.u32 	%r270, [%rd6+196];
	xor.b32  	%r329, %r329, %r270;
$L__BB0_26:
	and.b32  	%r272, %r199, 1024;
	setp.eq.s32 	%p14, %r272, 0;
	@%p14 bra 	$L__BB0_28;
	ld.global.u32 	%r273, [%rd6+200];
	xor.b32  	%r333, %r333, %r273;
	ld.global.u32 	%r274, [%rd6+204];
	xor.b32  	%r332, %r332, %r274;
	ld.global.u32 	%r275, [%rd6+208];
	xor.b32  	%r331, %r331, %r275;
	ld.global.u32 	%r276, [%rd6+212];
	xor.b32  	%r330, %r330, %r276;
	ld.global.u32 	%r277, [%rd6+216];
	xor.b32  	%r329, %r329, %r277;
$L__BB0_28:
	and.b32  	%r279, %r199, 2048;
	setp.eq.s32 	%p15, %r279, 0;
	@%p15 bra 	$L__BB0_30;
	ld.global.u32 	%r280, [%rd6+220];
	xor.b32  	%r333, %r333, %r280;
	ld.global.u32 	%r281, [%rd6+224];
	xor.b32  	%r332, %r332, %r281;
	ld.global.u32 	%r282, [%rd6+228];
	xor.b32  	%r331, %r331, %r282;
	ld.global.u32 	%r283, [%rd6+232];
	xor.b32  	%r330, %r330, %r283;
	ld.global.u32 	%r284, [%rd6+236];
	xor.b32  	%r329, %r329, %r284;
$L__BB0_30:
	and.b32  	%r286, %r199, 4096;
	setp.eq.s32 	%p16, %r286, 0;
	@%p16 bra 	$L__BB0_32;
	ld.global.u32 	%r287, [%rd6+240];
	xor.b32  	%r333, %r333, %r287;
	ld.global.u32 	%r288, [%rd6+244];
	xor.b32  	%r332, %r332, %r288;
	ld.global.u32 	%r289, [%rd6+248];
	xor.b32  	%r331, %r331, %r289;
	ld.global.u32 	%r290, [%rd6+252];
	xor.b32  	%r330, %r330, %r290;
	ld.global.u32 	%r291, [%rd6+256];
	xor.b32  	%r329, %r329, %r291;
$L__BB0_32:
	and.b32  	%r293, %r199, 8192;
	setp.eq.s32 	%p17, %r293, 0;
	@%p17 bra 	$L__BB0_34;
	ld.global.u32 	%r294, [%rd6+260];
	xor.b32  	%r333, %r333, %r294;
	ld.global.u32 	%r295, [%rd6+264];
	xor.b32  	%r332, %r332, %r295;
	ld.global.u32 	%r296, [%rd6+268];
	xor.b32  	%r331, %r331, %r296;
	ld.global.u32 	%r297, [%rd6+272];
	xor.b32  	%r330, %r330, %r297;
	ld.global.u32 	%r298, [%rd6+276];
	xor.b32  	%r329, %r329, %r298;
$L__BB0_34:
	and.b32  	%r300, %r199, 16384;
	setp.eq.s32 	%p18, %r300, 0;
	@%p18 bra 	$L__BB0_36;
	ld.global.u32 	%r301, [%rd6+280];
	xor.b32  	%r333, %r333, %r301;
	ld.global.u32 	%r302, [%rd6+284];
	xor.b32  	%r332, %r332, %r302;
	ld.global.u32 	%r303, [%rd6+288];
	xor.b32  	%r331, %r331, %r303;
	ld.global.u32 	%r304, [%rd6+292];
	xor.b32  	%r330, %r330, %r304;
	ld.global.u32 	%r305, [%rd6+296];
	xor.b32  	%r329, %r329, %r305;
$L__BB0_36:
	and.b32  	%r307, %r199, 32768;
	setp.eq.s32 	%p19, %r307, 0;
	@%p19 bra 	$L__BB0_38;
	ld.global.u32 	%r308, [%rd6+300];
	xor.b32  	%r333, %r333, %r308;
	ld.global.u32 	%r309, [%rd6+304];
	xor.b32  	%r332, %r332, %r309;
	ld.global.u32 	%r310, [%rd6+308];
	xor.b32  	%r331, %r331, %r310;
	ld.global.u32 	%r311, [%rd6+312];
	xor.b32  	%r330, %r330, %r311;
	ld.global.u32 	%r312, [%rd6+316];
	xor.b32  	%r329, %r329, %r312;
$L__BB0_38:
	add.s32 	%r328, %r328, 16;
	setp.ne.s32 	%p20, %r328, 32;
	@%p20 bra 	$L__BB0_6;
	mad.lo.s32 	%r313, %r322, -31, %r11;
	add.s32 	%r322, %r313, 1;
	setp.ne.s32 	%p21, %r322, 5;
	@%p21 bra 	$L__BB0_5;
	st.global.u32 	[%rd2+4], %r333;
	st.global.u32 	[%rd2+8], %r332;
	st.global.u32 	[%rd2+12], %r331;
	st.global.u32 	[%rd2+16], %r330;
	st.global.u32 	[%rd2+20], %r329;
	add.s32 	%r316, %r316, 1;
	setp.lt.u32 	%p22, %r316, %r2;
	@%p22 bra 	$L__BB0_4;
$L__BB0_41:
	shr.u64 	%rd7, %rd17, 2;
	add.s32 	%r315, %r315, 1;
	setp.gt.u64 	%p23, %rd17, 3;
	mov.u64 	%rd17, %rd7;
	@%p23 bra 	$L__BB0_2;
$L__BB0_42:
	mov.b32 	%r314, 0;
	st.global.v2.u32 	[%rd2+24], {%r314, %r314};
	st.global.u32 	[%rd2+32], %r314;
	mov.b64 	%rd16, 0;
	st.global.u64 	[%rd2+40], %rd16;
	ret;

}
	// .globl	_Z10init_arrayPiS_S_P17curandStateXORWOW
.visible .entry _Z10init_arrayPiS_S_P17curandStateXORWOW(
	.param .u64 .ptr .align 1 _Z10init_arrayPiS_S_P17curandStateXORWOW_param_0,
	.param .u64 .ptr .align 1 _Z10init_arrayPiS_S_P17curandStateXORWOW_param_1,
	.param .u64 .ptr .align 1 _Z10init_arrayPiS_S_P17curandStateXORWOW_param_2,
	.param .u64 .ptr .align 1 _Z10init_arrayPiS_S_P17curandStateXORWOW_param_3
)
{
	.reg .pred 	%p<8>;
	.reg .b32 	%r<128>;
	.reg .b64 	%rd<17>;

	ld.param.u64 	%rd6, [_Z10init_arrayPiS_S_P17curandStateXORWOW_param_0];
	ld.param.u64 	%rd7, [_Z10init_arrayPiS_S_P17curandStateXORWOW_param_1];
	ld.param.u64 	%rd8, [_Z10init_arrayPiS_S_P17curandStateXORWOW_param_2];
	ld.param.u64 	%rd9, [_Z10init_arrayPiS_S_P17curandStateXORWOW_param_3];
	cvta.to.global.u64 	%rd1, %rd6;
	cvta.to.global.u64 	%rd2, %rd9;
	cvta.to.global.u64 	%rd10, %rd8;
	cvta.to.global.u64 	%rd11, %rd7;
	ld.global.u32 	%r1, [%rd11];
	ld.global.u32 	%r2, [%rd10];
	setp.lt.s32 	%p1, %r1, 1;
	@%p1 bra 	$L__BB1_9;
	and.b32  	%r3, %r1, 3;
	setp.lt.u32 	%p2, %r1, 4;
	mov.b32 	%r127, 0;
	@%p2 bra 	$L__BB1_4;
	and.b32  	%r127, %r1, 2147483644;
	neg.s32 	%r125, %r127;
	add.s64 	%rd16, %rd1, 8;
$L__BB1_3:
	.pragma "nounroll";
	ld.global.v2.u32 	{%r12, %r13}, [%rd2];
	shr.u32 	%r14, %r13, 2;
	xor.b32  	%r15, %r14, %r13;
	ld.global.v2.u32 	{%r16, %r17}, [%rd2+8];
	ld.global.v2.u32 	{%r18, %r19}, [%rd2+16];
	st.global.v2.u32 	[%rd2+8], {%r17, %r18};
	shl.b32 	%r20, %r19, 4;
	shl.b32 	%r21, %r15, 1;
	xor.b32  	%r22, %r21, %r20;
	xor.b32  	%r23, %r22, %r15;
	xor.b32  	%r24, %r23, %r19;
	st.global.v2.u32 	[%rd2+16], {%r19, %r24};
	add.s32 	%r25, %r12, 362437;
	st.global.v2.u32 	[%rd2], {%r25, %r16};
	add.s32 	%r26, %r24, %r25;
	rem.u32 	%r27, %r26, %r2;
	st.global.u32 	[%rd16+-8], %r27;
	ld.global.v2.u32 	{%r28, %r29}, [%rd2];
	shr.u32 	%r30, %r29, 2;
	xor.b32  	%r31, %r30, %r29;
	ld.global.v2.u32 	{%r32, %r33}, [%rd2+8];
	ld.global.v2.u32 	{%r34, %r35}, [%rd2+16];
	st.global.v2.u32 	[%rd2+8], {%r33, %r34};
	shl.b32 	%r36, %r35, 4;
	shl.b32 	%r37, %r31, 1;
	xor.b32  	%r38, %r37, %r36;
	xor.b32  	%r39, %r38, %r31;
	xor.b32  	%r40, %r39, %r35;
	st.global.v2.u32 	[%rd2+16], {%r35, %r40};
	add.s32 	%r41, %r28, 362437;
	st.global.v2.u32 	[%rd2], {%r41, %r32};
	add.s32 	%r42, %r40, %r41;
	rem.u32 	%r43, %r42, %r2;
	st.global.u32 	[%rd16+-4], %r43;
	ld.global.v2.u32 	{%r44, %r45}, [%rd2];
	shr.u32 	%r46, %r45, 2;
	xor.b32  	%r47, %r46, %r45;
	ld.global.v2.u32 	{%r48, %r49}, [%rd2+8];
	ld.global.v2.u32 	{%r50, %r51}, [%rd2+16];
	st.global.v2.u32 	[%rd2+8], {%r49, %r50};
	shl.b32 	%r52, %r51, 4;
	shl.b32 	%r53, %r47, 1;
	xor.b32  	%r54, %r53, %r52;
	xor.b32  	%r55, %r54, %r47;
	xor.b32  	%r56, %r55, %r51;
	st.global.v2.u32 	[%rd2+16], {%r51, %r56};
	add.s32 	%r57, %r44, 362437;
	st.global.v2.u32 	[%rd2], {%r57, %r48};
	add.s32 	%r58, %r56, %r57;
	rem.u32 	%r59, %r58, %r2;
	st.global.u32 	[%rd16], %r59;
	ld.global.v2.u32 	{%r60, %r61}, [%rd2];
	shr.u32 	%r62, %r61, 2;
	xor.b32  	%r63, %r62, %r61;
	ld.global.v2.u32 	{%r64, %r65}, [%rd2+8];
	ld.global.v2.u32 	{%r66, %r67}, [%rd2+16];
	st.global.v2.u32 	[%rd2+8], {%r65, %r66};
	shl.b32 	%r68, %r67, 4;
	shl.b32 	%r69, %r63, 1;
	xor.b32  	%r70, %r69, %r68;
	xor.b32  	%r71, %r70, %r63;
	xor.b32  	%r72, %r71, %r67;
	st.global.v2.u32 	[%rd2+16], {%r67, %r72};
	add.s32 	%r73, %r60, 362437;
	st.global.v2.u32 	[%rd2], {%r73, %r64};
	add.s32 	%r74, %r72, %r73;
	rem.u32 	%r75, %r74, %r2;
	st.global.u32 	[%rd16+4], %r75;
	add.s32 	%r125, %r125, 4;
	add.s64 	%rd16, %rd16, 16;
	setp.ne.s32 	%p3, %r125, 0;
	@%p3 bra 	$L__BB1_3;
$L__BB1_4:
	setp.eq.s32 	%p4, %r3, 0;
	@%p4 bra 	$L__BB1_9;
	setp.eq.s32 	%p5, %r3, 1;
	@%p5 bra 	$L__BB1_7;
	ld.global.v2.u32 	{%r76, %r77}, [%rd2];
	shr.u32 	%r78, %r77, 2;
	xor.b32  	%r79, %r78, %r77;
	ld.global.v2.u32 	{%r80, %r81}, [%rd2+8];
	ld.global.v2.u32 	{%r82, %r83}, [%rd2+16];
	st.global.v2.u32 	[%rd2+8], {%r81, %r82};
	shl.b32 	%r84, %r83, 4;
	shl.b32 	%r85, %r79, 1;
	xor.b32  	%r86, %r85, %r84;
	xor.b32  	%r87, %r86, %r79;
	xor.b32  	%r88, %r87, %r83;
	st.global.v2.u32 	[%rd2+16], {%r83, %r88};
	add.s32 	%r89, %r76, 362437;
	st.global.v2.u32 	[%rd2], {%r89, %r80};
	add.s32 	%r90, %r88, %r89;
	rem.u32 	%r91, %r90, %r2;
	mul.wide.u32 	%rd12, %r127, 4;
	add.s64 	%rd13, %rd1, %rd12;
	st.global.u32 	[%rd13], %r91;
	ld.global.v2.u32 	{%r92, %r93}, [%rd2];
	shr.u32 	%r94, %r93, 2;
	xor.b32  	%r95, %r94, %r93;
	ld.global.v2.u32 	{%r96, %r97}, [%rd2+8];
	ld.global.v2.u32 	{%r98, %r99}, [%rd2+16];
	st.global.v2.u32 	[%rd2+8], {%r97, %r98};
	shl.b32 	%r100, %r99, 4;
	shl.b32 	%r101, %r95, 1;
	xor.b32  	%r102, %r101, %r100;
	xor.b32  	%r103, %r102, %r95;
	xor.b32  	%r104, %r103, %r99;
	st.global.v2.u32 	[%rd2+16], {%r99, %r104};
	add.s32 	%r105, %r92, 362437;
	st.global.v2.u32 	[%rd2], {%r105, %r96};
	add.s32 	%r106, %r104, %r105;
	rem.u32 	%r107, %r106, %r2;
	st.global.u32 	[%rd13+4], %r107;
	add.s32 	%r127, %r127, 2;
$L__BB1_7:
	and.b32  	%r108, %r1, 1;
	setp.eq.b32 	%p6, %r108, 1;
	not.pred 	%p7, %p6;
	@%p7 bra 	$L__BB1_9;
	ld.global.v2.u32 	{%r109, %r110}, [%rd2];
	shr.u32 	%r111, %r110, 2;
	xor.b32  	%r112, %r111, %r110;
	ld.global.v2.u32 	{%r113, %r114}, [%rd2+8];
	ld.global.v2.u32 	{%r115, %r116}, [%rd2+16];
	st.global.v2.u32 	[%rd2+8], {%r114, %r115};
	shl.b32 	%r117, %r116, 4;
	shl.b32 	%r118, %r112, 1;
	xor.b32  	%r119, %r118, %r117;
	xor.b32  	%r120, %r119, %r112;
	xor.b32  	%r121, %r120, %r116;
	st.global.v2.u32 	[%rd2+16], {%r116, %r121};
	add.s32 	%r122, %r109, 362437;
	st.global.v2.u32 	[%rd2], {%r122, %r113};
	add.s32 	%r123, %r121, %r122;
	rem.u32 	%r124, %r123, %r2;
	mul.wide.u32 	%rd14, %r127, 4;
	add.s64 	%rd15, %rd1, %rd14;
	st.global.u32 	[%rd15], %r124;
$L__BB1_9:
	ret;

}
	// .globl	_Z11thread_funcPiS_S_P4elem
.visible .entry _Z11thread_funcPiS_S_P4elem(
	.param .u64 .ptr .align 1 _Z11thread_funcPiS_S_P4elem_param_0,
	.param .u64 .ptr .align 1 _Z11thread_funcPiS_S_P4elem_param_1,
	.param .u64 .ptr .align 1 _Z11thread_funcPiS_S_P4elem_param_2,
	.param .u64 .ptr .align 1 _Z11thread_funcPiS_S_P4elem_param_3
)
{
	.reg .pred 	%p<7>;
	.reg .b32 	%r<23>;
	.reg .b64 	%rd<13>;

	ld.param.u64 	%rd6, [_Z11thread_funcPiS_S_P4elem_param_0];
	ld.param.u64 	%rd8, [_Z11thread_funcPiS_S_P4elem_param_1];
	ld.param.u64 	%rd9, [_Z11thread_funcPiS_S_P4elem_param_2];
	ld.param.u64 	%rd7, [_Z11thread_funcPiS_S_P4elem_param_3];
	cvta.to.global.u64 	%rd1, %rd9;
	cvta.to.global.u64 	%rd10, %rd8;
	mov.u32 	%r10, %ctaid.x;
	mov.u32 	%r11, %ntid.x;
	mov.u32 	%r12, %tid.x;
	mad.lo.s32 	%r13, %r10, %r11, %r12;
	ld.global.u32 	%r1, [%rd10];
	mul.lo.s32 	%r2, %r1, %r13;
	setp.lt.s32 	%p1, %r1, 1;
	@%p1 bra 	$L__BB2_10;
	ld.global.u32 	%r3, [%rd1];
	add.s32 	%r4, %r2, %r1;
	cvta.to.global.u64 	%rd2, %rd7;
	cvta.to.global.u64 	%rd3, %rd6;
	mov.u32 	%r21, %r2;
$L__BB2_2:
	setp.ge.s32 	%p2, %r21, %r3;
	@%p2 bra 	$L__BB2_9;
	mul.wide.s32 	%rd11, %r21, 4;
	add.s64 	%rd4, %rd3, %rd11;
	mov.b32 	%r7, 0;
	bra.uni 	$L__BB2_5;
$L__BB2_4:
	add.s32 	%r7, %r7, 1;
	setp.eq.s32 	%p5, %r7, %r1;
	@%p5 bra 	$L__BB2_9;
$L__BB2_5:
	add.s32 	%r15, %r7, %r2;
	mul.wide.s32 	%rd12, %r15, 8;
	add.s64 	%rd5, %rd2, %rd12;
	ld.global.u32 	%r8, [%rd5];
	setp.ne.s32 	%p3, %r8, -1;
	@%p3 bra 	$L__BB2_7;
	ld.global.u32 	%r19, [%rd4];
	st.global.u32 	[%rd5], %r19;
	mov.b32 	%r20, 1;
	st.global.u32 	[%rd5+4], %r20;
	bra.uni 	$L__BB2_9;
$L__BB2_7:
	ld.global.u32 	%r16, [%rd4];
	setp.ne.s32 	%p4, %r8, %r16;
	@%p4 bra 	$L__BB2_4;
	ld.global.u32 	%r17, [%rd5+4];
	add.s32 	%r18, %r17, 1;
	st.global.u32 	[%rd5+4], %r18;
$L__BB2_9:
	add.s32 	%r21, %r21, 1;
	setp.lt.s32 	%p6, %r21, %r4;
	@%p6 bra 	$L__BB2_2;
$L__BB2_10:
	ret;

}


// ===== COMPILED SASS (sm_100) =====

	.target	sm_100

	.elftype	@"ET_EXEC"


//--------------------- .note.nv.tkinfo           --------------------------
	.section	.note.nv.tkinfo,"",@"SHT_NOTE"
	.sectionflags	@"SHF_NOTE_NV_TKINFO"
	.tkinfo
        /*0018*/ 	.word	0x00000002
        /*0030*/ 	.string	""
        /*0030*/ 	.string	"ptxas"
        /*0030*/ 	.string	"Cuda compilation tools, release 13.0, V13.0.88"
        /*0030*/ 	.string	"Build cuda_13.0.r13.0/compiler.36424714_0"
        /*0030*/ 	.string	"-arch sm_100 -m 64 "



//--------------------- .note.nv.cuinfo           --------------------------
	.section	.note.nv.cuinfo,"",@"SHT_NOTE"
	.sectionflags	@"SHF_NOTE_NV_CUINFO"
        /*0018*/ 	.short	0x0002
        /*001a*/ 	.short	0x0064
        /*001c*/ 	.short	0x0082
	.zero		2


//--------------------- .nv.info                  --------------------------
	.section	.nv.info,"",@"SHT_CUDA_INFO"
	.align	4


	//----- nvinfo : EIATTR_REGCOUNT
	.align		4
        /*0000*/ 	.byte	0x04, 0x2f
        /*0002*/ 	.short	(.L_10 - .L_9)
	.align		4
.L_9:
        /*0004*/ 	.word	index@(_Z7initRNGP17curandStateXORWOWj)
        /*0008*/ 	.word	0x0000001f


	//----- nvinfo : EIATTR_FRAME_SIZE
	.align		4
.L_10:
        /*000c*/ 	.byte	0x04, 0x11
        /*000e*/ 	.short	(.L_12 - .L_11)
	.align		4
.L_11:
        /*0010*/ 	.word	index@(_Z7initRNGP17curandStateXORWOWj)
        /*0014*/ 	.word	0x00000000


	//----- nvinfo : EIATTR_REGCOUNT
	.align		4
.L_12:
        /*0018*/ 	.byte	0x04, 0x2f
        /*001a*/ 	.short	(.L_14 - .L_13)
	.align		4
.L_13:
        /*001c*/ 	.word	index@(_Z10init_arrayPiS_S_P17curandStateXORWOW)
        /*0020*/ 	.word	0x0000001d


	//----- nvinfo : EIATTR_FRAME_SIZE
	.align		4
.L_14:
        /*0024*/ 	.byte	0x04, 0x11
        /*0026*/ 	.short	(.L_16 - .L_15)
	.align		4
.L_15:
        /*0028*/ 	.word	index@(_Z10init_arrayPiS_S_P17curandStateXORWOW)
        /*002c*/ 	.word	0x00000000


	//----- nvinfo : EIATTR_REGCOUNT
	.align		4
.L_16:
        /*0030*/ 	.byte	0x04, 0x2f
        /*0032*/ 	.short	(.L_18 - .L_17)
	.align		4
.L_17:
        /*0034*/ 	.word	index@(_Z11thread_funcPiS_S_P4elem)
        /*0038*/ 	.word	0x00000011


	//----- nvinfo : EIATTR_FRAME_SIZE
	.align		4
.L_18:
        /*003c*/ 	.byte	0x04, 0x11
        /*003e*/ 	.short	(.L_20 - .L_19)
	.align		4
.L_19:
        /*0040*/ 	.word	index@(_Z11thread_funcPiS_S_P4elem)
        /*0044*/ 	.word	0x00000000


	//----- nvinfo : EIATTR_MIN_STACK_SIZE
	.align		4
.L_20:
        /*0048*/ 	.byte	0x04, 0x12
        /*004a*/ 	.short	(.L_22 - .L_21)
	.align		4
.L_21:
        /*004c*/ 	.word	index@(_Z11thread_funcPiS_S_P4elem)
        /*0050*/ 	.word	0x00000000


	//----- nvinfo : EIATTR_MIN_STACK_SIZE
	.align		4
.L_22:
        /*0054*/ 	.byte	0x04, 0x12
        /*0056*/ 	.short	(.L_24 - .L_23)
	.align		4
.L_23:
        /*0058*/ 	.word	index@(_Z10init_arrayPiS_S_P17curandStateXORWOW)
        /*005c*/ 	.word	0x00000000


	//----- nvinfo : EIATTR_MIN_STACK_SIZE
	.align		4
.L_24:
        /*0060*/ 	.byte	0x04, 0x12
        /*0062*/ 	.short	(.L_26 - .L_25)
	.align		4
.L_25:
        /*0064*/ 	.word	index@(_Z7initRNGP17curandStateXORWOWj)
        /*0068*/ 	.word	0x00000000
.L_26:


//--------------------- .nv.compat                --------------------------
	.section	.nv.compat,"",@"SHT_CUDA_COMPAT_INFO"
	.align	4
        /*0000*/ 	.byte	0x02, 0x09, 0x00, 0x00, 0x02, 0x02, 0x01, 0x00, 0x02, 0x05, 0x05, 0x00, 0x03, 0x07, 0x01, 0x01
        /*0010*/ 	.byte	0x02, 0x03, 0x00, 0x00, 0x02, 0x06, 0x01, 0x00, 0x04, 0x0b, 0x08, 0x00, 0x09, 0x00, 0x00, 0x00
        /*0020*/ 	.byte	0x00, 0x00, 0x00, 0x00


//--------------------- .nv.info._Z11thread_funcPiS_S_P4elem --------------------------
	.section	.nv.info._Z11thread_funcPiS_S_P4elem,"",@"SHT_CUDA_INFO"
	.sectionflags	@""
	.align	4


	//----- nvinfo : EIATTR_CUDA_API_VERSION
	.align		4
        /*0000*/ 	.byte	0x04, 0x37
        /*0002*/ 	.short	(.L_28 - .L_27)
.L_27:
        /*0004*/ 	.word	0x00000082


	//----- nvinfo : EIATTR_KPARAM_INFO
	.align		4
.L_28:
        /*0008*/ 	.byte	0x04, 0x17
        /*000a*/ 	.short	(.L_30 - .L_29)
.L_29:
        /*000c*/ 	.word	0x00000000
        /*0010*/ 	.short	0x0003
        /*0012*/ 	.short	0x0018
        /*0014*/ 	.byte	0x00, 0xf5, 0x21, 0x00


	//----- nvinfo : EIATTR_KPARAM_INFO
	.align		4
.L_30:
        /*0018*/ 	.byte	0x04, 0x17
        /*001a*/ 	.short	(.L_32 - .L_31)
.L_31:
        /*001c*/ 	.word	0x00000000
        /*0020*/ 	.short	0x0002
        /*0022*/ 	.short	0x0010
        /*0024*/ 	.byte	0x00, 0xf5, 0x21, 0x00


	//----- nvinfo : EIATTR_KPARAM_INFO
	.align		4
.L_32:
        /*0028*/ 	.byte	0x04, 0x17
        /*002a*/ 	.short	(.L_34 - .L_33)
.L_33:
        /*002c*/ 	.word	0x00000000
        /*0030*/ 	.short	0x0001
        /*0032*/ 	.short	0x0008
        /*0034*/ 	.byte	0x00, 0xf5, 0x21, 0x00


	//----- nvinfo : EIATTR_KPARAM_INFO
	.align		4
.L_34:
        /*0038*/ 	.byte	0x04, 0x17
        /*003a*/ 	.short	(.L_36 - .L_35)
.L_35:
        /*003c*/ 	.word	0x00000000
        /*0040*/ 	.short	0x0000
        /*0042*/ 	.short	0x0000
        /*0044*/ 	.byte	0x00, 0xf5, 0x21, 0x00


	//----- nvinfo : EIATTR_SPARSE_MMA_MASK
	.align		4
.L_36:
        /*0048*/ 	.byte	0x03, 0x50
        /*004a*/ 	.short	0x0000


	//----- nvinfo : EIATTR_MAXREG_COUNT
	.align		4
        /*004c*/ 	.byte	0x03, 0x1b
        /*004e*/ 	.short	0x00ff


	//----- nvinfo : EIATTR_MERCURY_ISA_VERSION
	.align		4
        /*0050*/ 	.byte	0x03, 0x5f
        /*0052*/ 	.short	0x0101


	//----- nvinfo : EIATTR_VRC_CTA_INIT_COUNT
	.align		4
        /*0054*/ 	.byte	0x02, 0x4a
	.zero		1
	.zero		1


	//----- nvinfo : EIATTR_EXIT_INSTR_OFFSETS
	.align		4
        /*0058*/ 	.byte	0x04, 0x1c
        /*005a*/ 	.short	(.L_38 - .L_37)


	//   ....[0]....
.L_37:
        /*005c*/ 	.word	0x00000060


	//   ....[1]....
        /*0060*/ 	.word	0x000003c0


	//----- nvinfo : EIATTR_CRS_STACK_SIZE
	.align		4
.L_38:
        /*0064*/ 	.byte	0x04, 0x1e
        /*0066*/ 	.short	(.L_40 - .L_39)
.L_39:
        /*0068*/ 	.word	0x00000000


	//----- nvinfo : EIATTR_CBANK_PARAM_SIZE
	.align		4
.L_40:
        /*006c*/ 	.byte	0x03, 0x19
        /*006e*/ 	.short	0x0020


	//----- nvinfo : EIATTR_PARAM_CBANK
	.align		4
        /*0070*/ 	.byte	0x04, 0x0a
        /*0072*/ 	.short	(.L_42 - .L_41)
	.align		4
.L_41:
        /*0074*/ 	.word	index@(.nv.constant0._Z11thread_funcPiS_S_P4elem)
        /*0078*/ 	.short	0x0380
        /*007a*/ 	.short	0x0020


	//----- nvinfo : EIATTR_SW_WAR
	.align		4
.L_42:
        /*007c*/ 	.byte	0x04, 0x36
        /*007e*/ 	.short	(.L_44 - .L_43)
.L_43:
        /*0080*/ 	.word	0x00000008
.L_44:


//--------------------- .nv.info._Z10init_arrayPiS_S_P17curandStateXORWOW --------------------------
	.section	.nv.info._Z10init_arrayPiS_S_P17curandStateXORWOW,"",@"SHT_CUDA_INFO"
	.sectionflags	@""
	.align	4


	//----- nvinfo : EIATTR_CUDA_API_VERSION
	.align		4
        /*0000*/ 	.byte	0x04, 0x37
        /*0002*/ 	.short	(.L_46 - .L_45)
.L_45:
        /*0004*/ 	.word	0x00000082


	//----- nvinfo : EIATTR_KPARAM_INFO
	.align		4
.L_46:
        /*0008*/ 	.byte	0x04, 0x17
        /*000a*/ 	.short	(.L_48 - .L_47)
.L_47:
        /*000c*/ 	.word	0x00000000
        /*0010*/ 	.short	0x0003
        /*0012*/ 	.short	0x0018
        /*0014*/ 	.byte	0x00, 0xf5, 0x21, 0x00


	//----- nvinfo : EIATTR_KPARAM_INFO
	.align		4
.L_48:
        /*0018*/ 	.byte	0x04, 0x17
        /*001a*/ 	.short	(.L_50 - .L_49)
.L_49:
        /*001c*/ 	.word	0x00000000
        /*0020*/ 	.short	0x0002
        /*0022*/ 	.short	0x0010
        /*0024*/ 	.byte	0x00, 0xf5, 0x21, 0x00


	//----- nvinfo : EIATTR_KPARAM_INFO
	.align		4
.L_50:
        /*0028*/ 	.byte	0x04, 0x17
        /*002a*/ 	.short	(.L_52 - .L_51)
.L_51:
        /*002c*/ 	.word	0x00000000
        /*0030*/ 	.short	0x0001
        /*0032*/ 	.short	0x0008
        /*0034*/ 	.byte	0x00, 0xf5, 0x21, 0x00


	//----- nvinfo : EIATTR_KPARAM_INFO
	.align		4
.L_52:
        /*0038*/ 	.byte	0x04, 0x17
        /*003a*/ 	.short	(.L_54 - .L_53)
.L_53:
        /*003c*/ 	.word	0x00000000
        /*0040*/ 	.short	0x0000
        /*0042*/ 	.short	0x0000
        /*0044*/ 	.byte	0x00, 0xf5, 0x21, 0x00


	//----- nvinfo : EIATTR_SPARSE_MMA_MASK
	.align		4
.L_54:
        /*0048*/ 	.byte	0x03, 0x50
        /*004a*/ 	.short	0x0000


	//----- nvinfo : EIATTR_MAXREG_COUNT
	.align		4
        /*004c*/ 	.byte	0x03, 0x1b
        /*004e*/ 	.short	0x00ff


	//----- nvinfo : EIATTR_MERCURY_ISA_VERSION
	.align		4
        /*0050*/ 	.byte	0x03, 0x5f
        /*0052*/ 	.short	0x0101


	//----- nvinfo : EIATTR_VRC_CTA_INIT_COUNT
	.align		4
        /*0054*/ 	.byte	0x02, 0x4a
	.zero		1
	.zero		1


	//----- nvinfo : EIATTR_EXIT_INSTR_OFFSETS
	.align		4
        /*0058*/ 	.byte	0x04, 0x1c
        /*005a*/ 	.short	(.L_56 - .L_55)


	//   ....[0]....
.L_55:
        /*005c*/ 	.word	0x00000050


	//   ....[1]....
        /*0060*/ 	.word	0x00000920


	//   ....[2]....
        /*0064*/ 	.word	0x00000db0


	//   ....[3]....
        /*0068*/ 	.word	0x00001030


	//----- nvinfo : EIATTR_CBANK_PARAM_SIZE
	.align		4
.L_56:
        /*006c*/ 	.byte	0x03, 0x19
        /*006e*/ 	.short	0x0020


	//----- nvinfo : EIATTR_PARAM_CBANK
	.align		4
        /*0070*/ 	.byte	0x04, 0x0a
        /*0072*/ 	.short	(.L_58 - .L_57)
	.align		4
.L_57:
        /*0074*/ 	.word	index@(.nv.constant0._Z10init_arrayPiS_S_P17curandStateXORWOW)
        /*0078*/ 	.short	0x0380
        /*007a*/ 	.short	0x0020


	//----- nvinfo : EIATTR_SW_WAR
	.align		4
.L_58:
        /*007c*/ 	.byte	0x04, 0x36
        /*007e*/ 	.short	(.L_60 - .L_59)
.L_59:
        /*0080*/ 	.word	0x00000008
.L_60:


//--------------------- .nv.info._Z7initRNGP17curandStateXORWOWj --------------------------
	.section	.nv.info._Z7initRNGP17curandStateXORWOWj,"",@"SHT_CUDA_INFO"
	.sectionflags	@""
	.align	4


	//----- nvinfo : EIATTR_CUDA_API_VERSION
	.align		4
        /*0000*/ 	.byte	0x04, 0x37
        /*0002*/ 	.short	(.L_62 - .L_61)
.L_61:
        /*0004*/ 	.word	0x00000082


	//----- nvinfo : EIATTR_KPARAM_INFO
	.align		4
.L_62:
        /*0008*/ 	.byte	0x04, 0x17
        /*000a*/ 	.short	(.L_64 - .L_63)
.L_63:
        /*000c*/ 	.word	0x00000000
        /*0010*/ 	.short	0x0001
        /*0012*/ 	.short	0x0008
        /*0014*/ 	.byte	0x00, 0xf0, 0x11, 0x00


	//----- nvinfo : EIATTR_KPARAM_INFO
	.align		4
.L_64:
        /*0018*/ 	.byte	0x04, 0x17
        /*001a*/ 	.short	(.L_66 - .L_65)
.L_65:
        /*001c*/ 	.word	0x00000000
        /*0020*/ 	.short	0x0000
        /*0022*/ 	.short	0x0000
        /*0024*/ 	.byte	0x00, 0xf5, 0x21, 0x00


	//----- nvinfo : EIATTR_SPARSE_MMA_MASK
	.align		4
.L_66:
        /*0028*/ 	.byte	0x03, 0x50
        /*002a*/ 	.short	0x0000


	//----- nvinfo : EIATTR_MAXREG_COUNT
	.align		4
        /*002c*/ 	.byte	0x03, 0x1b
        /*002e*/ 	.short	0x00ff


	//----- nvinfo : EIATTR_MERCURY_ISA_VERSION
	.align		4
        /*0030*/ 	.byte	0x03, 0x5f
        /*0032*/ 	.short	0x0101


	//----- nvinfo : EIATTR_VRC_CTA_INIT_COUNT
	.align		4
        /*0034*/ 	.byte	0x02, 0x4a
	.zero		1
	.zero		1


	//----- nvinfo : EIATTR_EXIT_INSTR_OFFSETS
	.align		4
        /*0038*/ 	.byte	0x04, 0x1c
        /*003a*/ 	.short	(.L_68 - .L_67)


	//   ....[0]....
.L_67:
        /*003c*/ 	.word	0x00000eb0


	//----- nvinfo : EIATTR_CRS_STACK_SIZE
	.align		4
.L_68:
        /*0040*/ 	.byte	0x04, 0x1e
        /*0042*/ 	.short	(.L_70 - .L_69)
.L_69:
        /*0044*/ 	.word	0x00000000


	//----- nvinfo : EIATTR_CBANK_PARAM_SIZE
	.align		4
.L_70:
        /*0048*/ 	.byte	0x03, 0x19
        /*004a*/ 	.short	0x000c


	//----- nvinfo : EIATTR_PARAM_CBANK
	.align		4
        /*004c*/ 	.byte	0x04, 0x0a
        /*004e*/ 	.short	(.L_72 - .L_71)
	.align		4
.L_71:
        /*0050*/ 	.word	index@(.nv.constant0._Z7initRNGP17curandStateXORWOWj)
        /*0054*/ 	.short	0x0380
        /*0056*/ 	.short	0x000c


	//----- nvinfo : EIATTR_SW_WAR
	.align		4
.L_72:
        /*0058*/ 	.byte	0x04, 0x36
        /*005a*/ 	.short	(.L_74 - .L_73)
.L_73:
        /*005c*/ 	.word	0x00000008
.L_74:


//--------------------- .nv.callgraph             --------------------------
	.section	.nv.callgraph,"",@"SHT_CUDA_CALLGRAPH"
	.align	4
	.sectionentsize	8
	.align		4
        /*0000*/ 	.word	0x00000000
	.align		4
        /*0004*/ 	.word	0xffffffff
	.align		4
        /*0008*/ 	.word	0x00000000
	.align		4
        /*000c*/ 	.word	0xfffffffe
	.align		4
        /*0010*/ 	.word	0x00000000
	.align		4
        /*0014*/ 	.word	0xfffffffd
	.align		4
        /*0018*/ 	.word	0x00000000
	.align		4
        /*001c*/ 	.word	0xfffffffc


//--------------------- .nv.constant4             --------------------------
	.section	.nv.constant4,"a",@progbits
	.align	8
	.align		8
.nv.constant4:
        /*0000*/ 	.dword	precalc_xorwow_matrix
	.align		8
        /*0008*/ 	.dword	precalc_xorwow_offset_matrix
	.align		8
        /*0010*/ 	.dword	mrg32k3aM1
	.align		8
        /*0018*/ 	.dword	mrg32k3aM2
	.align		8
        /*0020*/ 	.dword	mrg32k3aM1SubSeq
	.align		8
        /*0028*/ 	.dword	mrg32k3aM2SubSeq
	.align		8
        /*0030*/ 	.dword	mrg32k3aM1Seq
	.align		8
        /*0038*/ 	.dword	mrg32k3aM2Seq


//--------------------- .nv.constant3             --------------------------
	.section	.nv.constant3,"a",@progbits
	.align	8
.nv.constant3:
	.type		__cr_lgamma_table,@object
	.size		__cr_lgamma_table,(.L_8 - __cr_lgamma_table)
__cr_lgamma_table:
        /*0000*/ 	.byte	0x00, 0x00, 0x00, 0x00, 0x00, 0x00, 0x00, 0x00, 0x00, 0x00, 0x00, 0x00, 0x00, 0x00, 0x00, 0x00
        /*0010*/ 	.byte	0xef, 0x39, 0xfa, 0xfe, 0x42, 0x2e, 0xe6, 0x3f, 0x02, 0x20, 0x2a, 0xfa, 0x0b, 0xab, 0xfc, 0x3f
        /*0020*/ 	.byte	0xf9, 0x2c, 0x92, 0x7c, 0xa7, 0x6c, 0x09, 0x40, 0xc9, 0x79, 0x44, 0x3c, 0x64, 0x26, 0x13, 0x40
        /*0030*/ 	.byte	0xca, 0x01, 0xcf, 0x3a, 0x27, 0x51, 0x1a, 0x40, 0x30, 0xcc, 0x2d, 0xf3, 0xe1, 0x0c, 0x21, 0x40
        /*0040*/ 	.byte	0x0d, 0xb7, 0xfc, 0x82, 0x8e, 0x35, 0x25, 0x40
.L_8:


//--------------------- .text._Z11thread_funcPiS_S_P4elem --------------------------
	.section	.text._Z11thread_funcPiS_S_P4elem,"ax",@progbits
	.align	128
        .global         _Z11thread_funcPiS_S_P4elem
        .type           _Z11thread_funcPiS_S_P4elem,@function
        .size           _Z11thread_funcPiS_S_P4elem,(.L_x_22 - _Z11thread_funcPiS_S_P4elem)
        .other          _Z11thread_funcPiS_S_P4elem,@"STO_CUDA_ENTRY STV_DEFAULT"
_Z11thread_funcPiS_S_P4elem:
.text._Z11thread_funcPiS_S_P4elem:
[----:B------:R-:W-:Y:S08]  /*0000*/  LDC R1, c[0x0][0x37c] ;  /* 0x0000df00ff017b82 */ /* 0x000ff00000000800 */
[----:B------:R-:W0:Y:S01]  /*0010*/  LDC.64 R2, c[0x0][0x388] ;  /* 0x0000e200ff027b82 */ /* 0x000e220000000a00 */
[----:B------:R-:W0:Y:S02]  /*0020*/  LDCU.64 UR4, c[0x0][0x358] ;  /* 0x00006b00ff0477ac */ /* 0x000e240008000a00 */
[----:B0-----:R-:W2:Y:S05]  /*0030*/  LDG.E R0, desc[UR4][R2.64] ;  /* 0x0000000402007981 */ /* 0x001eaa000c1e1900 */
[----:B------:R-:W0:Y:S01]  /*0040*/  S2UR UR6, SR_CTAID.X ;  /* 0x00000000000679c3 */ /* 0x000e220000002500 */
[----:B--2---:R-:W-:-:S13]  /*0050*/  ISETP.GE.AND P0, PT, R0, 0x1, PT ;  /* 0x000000010000780c */ /* 0x004fda0003f06270 */
[----:B0-----:R-:W-:Y:S05]  /*0060*/  @!P0 EXIT ;  /* 0x000000000000894d */ /* 0x001fea0003800000 */
[----:B------:R-:W0:Y:S02]  /*0070*/  LDC.64 R2, c[0x0][0x390] ;  /* 0x0000e400ff027b82 */ /* 0x000e240000000a00 */
[----:B0-----:R0:W5:Y:S06]  /*0080*/  LDG.E R8, desc[UR4][R2.64] ;  /* 0x0000000402087981 */ /* 0x00116c000c1e1900 */
[----:B------:R-:W1:Y:S01]  /*0090*/  LDC R5, c[0x0][0x360] ;  /* 0x0000d800ff057b82 */ /* 0x000e620000000800 */
[----:B------:R-:W1:Y:S02]  /*00a0*/  S2R R4, SR_TID.X ;  /* 0x0000000000047919 */ /* 0x000e640000002100 */
[----:B-1----:R-:W-:-:S04]  /*00b0*/  IMAD R5, R5, UR6, R4 ;  /* 0x0000000605057c24 */ /* 0x002fc8000f8e0204 */
[----:B------:R-:W-:-:S04]  /*00c0*/  IMAD R9, R5, R0, RZ ;  /* 0x0000000005097224 */ /* 0x000fc800078e02ff */
[----:B------:R-:W-:Y:S01]  /*00d0*/  IMAD.IADD R10, R0, 0x1, R9 ;  /* 0x00000001000a7824 */ /* 0x000fe200078e0209 */
[----:B0-----:R-:W-:-:S07]  /*00e0*/  MOV R11, R9 ;  /* 0x00000009000b7202 */ /* 0x001fce0000000f00 */
.L_x_7:
[----:B-----5:R-:W-:Y:S01]  /*00f0*/  ISETP.GE.AND P0, PT, R11, R8, PT ;  /* 0x000000080b00720c */ /* 0x020fe20003f06270 */
[----:B------:R-:W-:-:S12]  /*0100*/  BSSY.RECONVERGENT B0, `(.L_x_0) ;  /* 0x0000028000007945 */ /* 0x000fd80003800200 */
[----:B01-3--:R-:W-:Y:S05]  /*0110*/  @P0 BRA `(.L_x_1) ;  /* 0x0000000000980947 */ /* 0x00bfea0003800000 */
[----:B------:R-:W0:Y:S08]  /*0120*/  LDC.64 R2, c[0x0][0x398] ;  /* 0x0000e600ff027b82 */ /* 0x000e300000000a00 */
[----:B------:R-:W1:Y:S01]  /*0130*/  LDC.64 R4, c[0x0][0x380] ;  /* 0x0000e000ff047b82 */ /* 0x000e620000000a00 */
[----:B0-----:R-:W-:-:S05]  /*0140*/  IMAD.WIDE R2, R9, 0x8, R2 ;  /* 0x0000000809027825 */ /* 0x001fca00078e0202 */
[----:B------:R-:W2:Y:S01]  /*0150*/  LDG.E R12, desc[UR4][R2.64] ;  /* 0x00000004020c7981 */ /* 0x000ea2000c1e1900 */
[----:B------:R-:W-:Y:S01]  /*0160*/  BSSY.RELIABLE B1, `(.L_x_2) ;  /* 0x000001d000017945 */ /* 0x000fe20003800100 */
[----:B-1----:R-:W-:Y:S01]  /*0170*/  IMAD.WIDE R4, R11, 0x4, R4 ;  /* 0x000000040b047825 */ /* 0x002fe200078e0204 */
[----:B--2---:R-:W-:-:S13]  /*0180*/  ISETP.NE.AND P0, PT, R12, -0x1, PT ;  /* 0xffffffff0c00780c */ /* 0x004fda0003f05270 */
[----:B------:R-:W-:Y:S05]  /*0190*/  @!P0 BRA `(.L_x_3) ;  /* 0x0000000000648947 */ /* 0x000fea0003800000 */
[----:B------:R0:W5:Y:S01]  /*01a0*/  LDG.E R14, desc[UR4][R4.64] ;  /* 0x00000004040e7981 */ /* 0x000162000c1e1900 */
[----:B------:R-:W1:Y:S01]  /*01b0*/  LDC.64 R6, c[0x0][0x398] ;  /* 0x0000e600ff067b82 */ /* 0x000e620000000a00 */
[----:B------:R-:W-:Y:S02]  /*01c0*/  IMAD.MOV.U32 R13, RZ, RZ, R12 ;  /* 0x000000ffff0d7224 */ /* 0x000fe400078e000c */
[----:B------:R-:W-:Y:S01]  /*01d0*/  HFMA2 R12, -RZ, RZ, 0, 0 ;  /* 0x00000000ff0c7431 */ /* 0x000fe200000001ff */
[----:B------:R-:W-:Y:S06]  /*01e0*/  BSSY.RELIABLE B2, `(.L_x_4) ;  /* 0x000000f000027945 */ /* 0x000fec0003800100 */
.L_x_6:
[----:B-----5:R-:W-:-:S13]  /*01f0*/  ISETP.NE.AND P0, PT, R13, R14, PT ;  /* 0x0000000e0d00720c */ /* 0x020fda0003f05270 */
[----:B------:R-:W-:Y:S05]  /*0200*/  @!P0 BREAK.RELIABLE B2 ;  /* 0x0000000000028942 */ /* 0x000fea0003800100 */
[----:B------:R-:W-:Y:S05]  /*0210*/  @!P0 BREAK.RELIABLE B1 ;  /* 0x0000000000018942 */ /* 0x000fea0003800100 */
[----:B------:R-:W-:Y:S05]  /*0220*/  @!P0 BRA `(.L_x_5) ;  /* 0x0000000000308947 */ /* 0x000fea0003800000 */
[----:B------:R-:W-:-:S05]  /*0230*/  VIADD R12, R12, 0x1 ;  /* 0x000000010c0c7836 */ /* 0x000fca0000000000 */
[----:B------:R-:W-:-:S13]  /*0240*/  ISETP.NE.AND P0, PT, R12, R0, PT ;  /* 0x000000000c00720c */ /* 0x000fda0003f05270 */
[----:B------:R-:W-:Y:S05]  /*0250*/  @!P0 BREAK.RELIABLE B2 ;  /* 0x0000000000028942 */ /* 0x000fea0003800100 */
[----:B------:R-:W-:Y:S05]  /*0260*/  @!P0 BREAK.RELIABLE B1 ;  /* 0x0000000000018942 */ /* 0x000fea0003800100 */
[----:B------:R-:W-:Y:S05]  /*0270*/  @!P0 BRA `(.L_x_1) ;  /* 0x0000000000408947 */ /* 0x000fea0003800000 */
[----:B------:R-:W-:-:S05]  /*0280*/  IADD3 R3, PT, PT, R9, R12, RZ ;  /* 0x0000000c09037210 */ /* 0x000fca0007ffe0ff */
[----:B-1----:R-:W-:-:S05]  /*0290*/  IMAD.WIDE R2, R3, 0x8, R6 ;  /* 0x0000000803027825 */ /* 0x002fca00078e0206 */
[----:B------:R-:W2:Y:S02]  /*02a0*/  LDG.E R13, desc[UR4][R2.64] ;  /* 0x00000004020d7981 */ /* 0x000ea4000c1e1900 */
[----:B--2---:R-:W-:-:S13]  /*02b0*/  ISETP.NE.AND P0, PT, R13, -0x1, PT ;  /* 0xffffffff0d00780c */ /* 0x004fda0003f05270 */
[----:B------:R-:W-:Y:S05]  /*02c0*/  @P0 BRA `(.L_x_6) ;  /* 0xfffffffc00c80947 */ /* 0x000fea000383ffff */
[----:B------:R-:W-:Y:S05]  /*02d0*/  BSYNC.RELIABLE B2 ;  /* 0x0000000000027941 */ /* 0x000fea0003800100 */
.L_x_4:
[----:B------:R-:W-:Y:S05]  /*02e0*/  BRA `(.L_x_3) ;  /* 0x0000000000107947 */ /* 0x000fea0003800000 */
.L_x_5:
[----:B0-----:R-:W2:Y:S02]  /*02f0*/  LDG.E R4, desc[UR4][R2.64+0x4] ;  /* 0x0000040402047981 */ /* 0x001ea4000c1e1900 */
[----:B--2---:R-:W-:-:S05]  /*0300*/  VIADD R5, R4, 0x1 ;  /* 0x0000000104057836 */ /* 0x004fca0000000000 */
[----:B------:R0:W-:Y:S01]  /*0310*/  STG.E desc[UR4][R2.64+0x4], R5 ;  /* 0x0000040502007986 */ /* 0x0001e2000c101904 */
[----:B------:R-:W-:Y:S05]  /*0320*/  BRA `(.L_x_1) ;  /* 0x0000000000147947 */ /* 0x000fea0003800000 */
.L_x_3:
[----:B------:R-:W-:Y:S05]  /*0330*/  BSYNC.RELIABLE B1 ;  /* 0x0000000000017941 */ /* 0x000fea0003800100 */
.L_x_2:
[----:B0-----:R-:W2:Y:S01]  /*0340*/  LDG.E R5, desc[UR4][R4.64] ;  /* 0x0000000404057981 */ /* 0x001ea2000c1e1900 */
[----:B------:R-:W-:-:S05]  /*0350*/  MOV R7, 0x1 ;  /* 0x0000000100077802 */ /* 0x000fca0000000f00 */
[----:B------:R3:W-:Y:S04]  /*0360*/  STG.E desc[UR4][R2.64+0x4], R7 ;  /* 0x0000040702007986 */ /* 0x0007e8000c101904 */
[----:B--2---:R3:W-:Y:S02]  /*0370*/  STG.E desc[UR4][R2.64], R5 ;  /* 0x0000000502007986 */ /* 0x0047e4000c101904 */
.L_x_1:
[----:B------:R-:W-:Y:S05]  /*0380*/  BSYNC.RECONVERGENT B0 ;  /* 0x0000000000007941 */ /* 0x000fea0003800200 */
.L_x_0:
[----:B------:R-:W-:-:S05]  /*0390*/  VIADD R11, R11, 0x1 ;  /* 0x000000010b0b7836 */ /* 0x000fca0000000000 */
[----:B------:R-:W-:-:S13]  /*03a0*/  ISETP.GE.AND P0, PT, R11, R10, PT ;  /* 0x0000000a0b00720c */ /* 0x000fda0003f06270 */
[----:B------:R-:W-:Y:S05]  /*03b0*/  @!P0 BRA `(.L_x_7) ;  /* 0xfffffffc004c8947 */ /* 0x000fea000383ffff */
[----:B------:R-:W-:Y:S05]  /*03c0*/  EXIT ;  /* 0x000000000000794d */ /* 0x000fea0003800000 */
.L_x_8:
[----:B------:R-:W-:-:S00]  /*03d0*/  BRA `(.L_x_8) ;  /* 0xfffffffc00fc7947 */ /* 0x000fc0000383ffff */
[----:B------:R-:W-:-:S00]  /*03e0*/  NOP ;  /* 0x0000000000007918 */ /* 0x000fc00000000000 */
        /* <DEDUP_REMOVED lines=9> */
.L_x_22:


//--------------------- .text._Z10init_arrayPiS_S_P17curandStateXORWOW --------------------------
	.section	.text._Z10init_arrayPiS_S_P17curandStateXORWOW,"ax",@progbits
	.align	128
        .global         _Z10init_arrayPiS_S_P17curandStateXORWOW
        .type           _Z10init_arrayPiS_S_P17curandStateXORWOW,@function
        .size           _Z10init_arrayPiS_S_P17curandStateXORWOW,(.L_x_23 - _Z10init_arrayPiS_S_P17curandStateXORWOW)
        .other          _Z10init_arrayPiS_S_P17curandStateXORWOW,@"STO_CUDA_ENTRY STV_DEFAULT"
_Z10init_arrayPiS_S_P17curandStateXORWOW:
.text._Z10init_arrayPiS_S_P17curandStateXORWOW:
[----:B------:R-:W-:Y:S08]  /*0000*/  LDC R1, c[0x0][0x37c] ;  /* 0x0000df00ff017b82 */ /* 0x000ff00000000800 */
[----:B------:R-:W0:Y:S01]  /*0010*/  LDC.64 R2, c[0x0][0x388] ;  /* 0x0000e200ff027b82 */ /* 0x000e220000000a00 */
[----:B------:R-:W0:Y:S02]  /*0020*/  LDCU.64 UR6, c[0x0][0x358] ;  /* 0x00006b00ff0677ac */ /* 0x000e240008000a00 */
[----:B0-----:R-:W2:Y:S02]  /*0030*/  LDG.E R0, desc[UR6][R2.64] ;  /* 0x0000000602007981 */ /* 0x001ea4000c1e1900 */
[----:B--2---:R-:W-:-:S13]  /*0040*/  ISETP.GE.AND P0, PT, R0, 0x1, PT ;  /* 0x000000010000780c */ /* 0x004fda0003f06270 */
[----:B------:R-:W-:Y:S05]  /*0050*/  @!P0 EXIT ;  /* 0x000000000000894d */ /* 0x000fea0003800000 */
[----:B------:R-:W0:Y:S01]  /*0060*/  LDC.64 R2, c[0x0][0x390] ;  /* 0x0000e400ff027b82 */ /* 0x000e220000000a00 */
[C---:B------:R-:W-:Y:S02]  /*0070*/  ISETP.GE.U32.AND P1, PT, R0.reuse, 0x4, PT ;  /* 0x000000040000780c */ /* 0x040fe40003f26070 */
[----:B------:R-:W-:Y:S01]  /*0080*/  LOP3.LUT R9, R0, 0x3, RZ, 0xc0, !PT ;  /* 0x0000000300097812 */ /* 0x000fe200078ec0ff */
[----:B------:R-:W-:-:S03]  /*0090*/  IMAD.MOV.U32 R5, RZ, RZ, RZ ;  /* 0x000000ffff057224 */ /* 0x000fc600078e00ff */
[----:B------:R-:W-:Y:S01]  /*00a0*/  ISETP.NE.AND P0, PT, R9, RZ, PT ;  /* 0x000000ff0900720c */ /* 0x000fe20003f05270 */
[----:B0-----:R0:W5:Y:S06]  /*00b0*/  LDG.E R4, desc[UR6][R2.64] ;  /* 0x0000000602047981 */ /* 0x00116c000c1e1900 */
[----:B------:R-:W-:Y:S06]  /*00c0*/  @!P1 BRA `(.L_x_9) ;  /* 0x0000000800149947 */ /* 0x000fec0003800000 */
[----:B-----5:R-:W1:Y:S01]  /*00d0*/  I2F.U32.RP R5, R4 ;  /* 0x0000000400057306 */ /* 0x020e620000209000 */
[----:B------:R-:W2:Y:S01]  /*00e0*/  LDCU.64 UR4, c[0x0][0x380] ;  /* 0x00007000ff0477ac */ /* 0x000ea20008000a00 */
[----:B0-----:R-:W0:Y:S01]  /*00f0*/  LDC.64 R2, c[0x0][0x398] ;  /* 0x0000e600ff027b82 */ /* 0x001e220000000a00 */
[----:B------:R-:W-:Y:S02]  /*0100*/  HFMA2 R6, -RZ, RZ, 0, 0 ;  /* 0x00000000ff067431 */ /* 0x000fe400000001ff */
[----:B------:R-:W-:Y:S01]  /*0110*/  IMAD.MOV R11, RZ, RZ, -R4 ;  /* 0x000000ffff0b7224 */ /* 0x000fe200078e0a04 */
[----:B------:R-:W-:Y:S02]  /*0120*/  ISETP.NE.U32.AND P1, PT, R4, RZ, PT ;  /* 0x000000ff0400720c */ /* 0x000fe40003f25070 */
[----:B-1----:R-:W1:Y:S01]  /*0130*/  MUFU.RCP R5, R5 ;  /* 0x0000000500057308 */ /* 0x002e620000001000 */
[----:B--2---:R-:W-:-:S04]  /*0140*/  UIADD3 UR4, UP0, UPT, UR4, 0x8, URZ ;  /* 0x0000000804047890 */ /* 0x004fc8000ff1e0ff */
[----:B------:R-:W-:Y:S02]  /*0150*/  UIADD3.X UR5, UPT, UPT, URZ, UR5, URZ, UP0, !UPT ;  /* 0x00000005ff057290 */ /* 0x000fe400087fe4ff */
[----:B------:R-:W-:-:S04]  /*0160*/  IMAD.U32 R20, RZ, RZ, UR4 ;  /* 0x00000004ff147e24 */ /* 0x000fc8000f8e00ff */
[----:B------:R-:W-:Y:S02]  /*0170*/  IMAD.U32 R21, RZ, RZ, UR5 ;  /* 0x00000005ff157e24 */ /* 0x000fe4000f8e00ff */
[----:B-1----:R-:W-:Y:S01]  /*0180*/  VIADD R7, R5, 0xffffffe ;  /* 0x0ffffffe05077836 */ /* 0x002fe20000000000 */
[----:B------:R-:W-:-:S05]  /*0190*/  LOP3.LUT R5, R0, 0x7ffffffc, RZ, 0xc0, !PT ;  /* 0x7ffffffc00057812 */ /* 0x000fca00078ec0ff */
[----:B------:R-:W1:Y:S01]  /*01a0*/  F2I.FTZ.U32.TRUNC.NTZ R7, R7 ;  /* 0x0000000700077305 */ /* 0x000e62000021f000 */
[----:B------:R-:W-:Y:S02]  /*01b0*/  IMAD.MOV R8, RZ, RZ, -R5 ;  /* 0x000000ffff087224 */ /* 0x000fe400078e0a05 */
[----:B-1----:R-:W-:-:S04]  /*01c0*/  IMAD R11, R11, R7, RZ ;  /* 0x000000070b0b7224 */ /* 0x002fc800078e02ff */
[----:B------:R-:W-:Y:S01]  /*01d0*/  IMAD.HI.U32 R6, R7, R11, R6 ;  /* 0x0000000b07067227 */ /* 0x000fe200078e0006 */
[----:B0-----:R-:W-:-:S07]  /*01e0*/  LOP3.LUT R7, RZ, R4, RZ, 0x33, !PT ;  /* 0x00000004ff077212 */ /* 0x001fce00078e33ff */
.L_x_10:
[----:B--2---:R-:W2:Y:S04]  /*01f0*/  LDG.E.64 R18, desc[UR6][R2.64] ;  /* 0x0000000602127981 */ /* 0x004ea8000c1e1b00 */
[----:B------:R-:W3:Y:S04]  /*0200*/  LDG.E.64 R10, desc[UR6][R2.64+0x10] ;  /* 0x00001006020a7981 */ /* 0x000ee8000c1e1b00 */
[----:B------:R-:W4:Y:S01]  /*0210*/  LDG.E.64 R12, desc[UR6][R2.64+0x8] ;  /* 0x00000806020c7981 */ /* 0x000f22000c1e1b00 */
[----:B--2---:R-:W-:Y:S01]  /*0220*/  SHF.R.U32.HI R14, RZ, 0x2, R19 ;  /* 0x00000002ff0e7819 */ /* 0x004fe20000011613 */
[----:B------:R-:W-:-:S03]  /*0230*/  VIADD R18, R18, 0x587c5 ;  /* 0x000587c512127836 */ /* 0x000fc60000000000 */
[----:B------:R-:W-:Y:S02]  /*0240*/  LOP3.LUT R14, R14, R19, RZ, 0x3c, !PT ;  /* 0x000000130e0e7212 */ /* 0x000fe400078e3cff */
[----:B---3--:R-:W-:Y:S01]  /*0250*/  SHF.L.U32 R15, R11, 0x4, RZ ;  /* 0x000000040b0f7819 */ /* 0x008fe200000006ff */
[----:B----4-:R-:W-:Y:S02]  /*0260*/  IMAD.MOV.U32 R19, RZ, RZ, R12 ;  /* 0x000000ffff137224 */ /* 0x010fe400078e000c */
[----:B------:R-:W-:-:S03]  /*0270*/  IMAD.SHL.U32 R16, R14, 0x2, RZ ;  /* 0x000000020e107824 */ /* 0x000fc600078e00ff */
[----:B------:R0:W-:Y:S02]  /*0280*/  STG.E.64 desc[UR6][R2.64], R18 ;  /* 0x0000001202007986 */ /* 0x0001e4000c101b06 */
[----:B------:R-:W-:-:S04]  /*0290*/  LOP3.LUT R16, R14, R16, R15, 0x96, !PT ;  /* 0x000000100e107212 */ /* 0x000fc800078e960f */
[----:B------:R-:W-:Y:S01]  /*02a0*/  LOP3.LUT R15, R16, R11, RZ, 0x3c, !PT ;  /* 0x0000000b100f7212 */ /* 0x000fe200078e3cff */
[----:B------:R-:W-:-:S04]  /*02b0*/  IMAD.MOV.U32 R16, RZ, RZ, R13 ;  /* 0x000000ffff107224 */ /* 0x000fc800078e000d */
[----:B------:R-:W-:-:S04]  /*02c0*/  IMAD.IADD R17, R15, 0x1, R18 ;  /* 0x000000010f117824 */ /* 0x000fc800078e0212 */
[----:B------:R-:W-:-:S05]  /*02d0*/  IMAD.HI.U32 R14, R6, R17, RZ ;  /* 0x00000011060e7227 */ /* 0x000fca00078e00ff */
[----:B------:R-:W-:-:S05]  /*02e0*/  IADD3 R14, PT, PT, -R14, RZ, RZ ;  /* 0x000000ff0e0e7210 */ /* 0x000fca0007ffe1ff */
[----:B------:R-:W-:Y:S02]  /*02f0*/  IMAD R23, R4, R14, R17 ;  /* 0x0000000e04177224 */ /* 0x000fe400078e0211 */
[----:B------:R-:W-:Y:S02]  /*0300*/  IMAD.MOV.U32 R17, RZ, RZ, R10 ;  /* 0x000000ffff117224 */ /* 0x000fe400078e000a */
[----:B------:R-:W-:Y:S01]  /*0310*/  IMAD.MOV.U32 R14, RZ, RZ, R11 ;  /* 0x000000ffff0e7224 */ /* 0x000fe200078e000b */
[C---:B------:R-:W-:Y:S01]  /*0320*/  ISETP.GE.U32.AND P2, PT, R23.reuse, R4, PT ;  /* 0x000000041700720c */ /* 0x040fe20003f46070 */
[----:B------:R-:W-:Y:S01]  /*0330*/  IMAD.MOV.U32 R10, RZ, RZ, R20 ;  /* 0x000000ffff0a7224 */ /* 0x000fe200078e0014 */
[----:B------:R-:W-:Y:S01]  /*0340*/  MOV R11, R21 ;  /* 0x00000015000b7202 */ /* 0x000fe20000000f00 */
[----:B------:R-:W-:Y:S04]  /*0350*/  STG.E.64 desc[UR6][R2.64+0x8], R16 ;  /* 0x0000081002007986 */ /* 0x000fe8000c101b06 */
[----:B------:R1:W-:Y:S06]  /*0360*/  STG.E.64 desc[UR6][R2.64+0x10], R14 ;  /* 0x0000100e02007986 */ /* 0x0003ec000c101b06 */
[----:B------:R-:W-:-:S05]  /*0370*/  @P2 IMAD.IADD R23, R23, 0x1, -R4 ;  /* 0x0000000117172824 */ /* 0x000fca00078e0a04 */
[----:B------:R-:W-:-:S13]  /*0380*/  ISETP.GE.U32.AND P2, PT, R23, R4, PT ;  /* 0x000000041700720c */ /* 0x000fda0003f46070 */
[----:B------:R-:W-:-:S04]  /*0390*/  @P2 IADD3 R23, PT, PT, -R4, R23, RZ ;  /* 0x0000001704172210 */ /* 0x000fc80007ffe1ff */
[----:B------:R-:W-:-:S05]  /*03a0*/  SEL R25, R7, R23, !P1 ;  /* 0x0000001707197207 */ /* 0x000fca0004800000 */
[----:B------:R2:W-:Y:S04]  /*03b0*/  STG.E desc[UR6][R10.64+-0x8], R25 ;  /* 0xfffff8190a007986 */ /* 0x0005e8000c101906 */
[----:B------:R-:W3:Y:S04]  /*03c0*/  LDG.E.64 R22, desc[UR6][R2.64] ;  /* 0x0000000602167981 */ /* 0x000ee8000c1e1b00 */
[----:B------:R-:W4:Y:S04]  /*03d0*/  LDG.E.64 R12, desc[UR6][R2.64+0x10] ;  /* 0x00001006020c7981 */ /* 0x000f28000c1e1b00 */
[----:B------:R-:W5:Y:S01]  /*03e0*/  LDG.E.64 R20, desc[UR6][R2.64+0x8] ;  /* 0x0000080602147981 */ /* 0x000f62000c1e1b00 */
[----:B---3--:R-:W-:Y:S01]  /*03f0*/  SHF.R.U32.HI R24, RZ, 0x2, R23 ;  /* 0x00000002ff187819 */ /* 0x008fe20000011617 */
[----:B------:R-:W-:-:S03]  /*0400*/  VIADD R22, R22, 0x587c5 ;  /* 0x000587c516167836 */ /* 0x000fc60000000000 */
[----:B------:R-:W-:Y:S01]  /*0410*/  LOP3.LUT R24, R24, R23, RZ, 0x3c, !PT ;  /* 0x0000001718187212 */ /* 0x000fe200078e3cff */
[----:B----4-:R-:W-:Y:S02]  /*0420*/  IMAD.SHL.U32 R23, R13, 0x10, RZ ;  /* 0x000000100d177824 */ /* 0x010fe400078e00ff */
[----:B0-----:R-:W-:Y:S02]  /*0430*/  IMAD.MOV.U32 R19, RZ, RZ, R12 ;  /* 0x000000ffff137224 */ /* 0x001fe400078e000c */
[C---:B-1----:R-:W-:Y:S02]  /*0440*/  IMAD.SHL.U32 R14, R24.reuse, 0x2, RZ ;  /* 0x00000002180e7824 */ /* 0x042fe400078e00ff */
[----:B------:R-:W-:Y:S02]  /*0450*/  IMAD.MOV.U32 R16, RZ, RZ, R13 ;  /* 0x000000ffff107224 */ /* 0x000fe400078e000d */
[----:B-----5:R-:W-:Y:S01]  /*0460*/  IMAD.MOV.U32 R18, RZ, RZ, R21 ;  /* 0x000000ffff127224 */ /* 0x020fe200078e0015 */
[----:B------:R-:W-:Y:S01]  /*0470*/  LOP3.LUT R14, R24, R14, R23, 0x96, !PT ;  /* 0x0000000e180e7212 */ /* 0x000fe200078e9617 */
[----:B------:R-:W-:-:S03]  /*0480*/  IMAD.MOV.U32 R23, RZ, RZ, R20 ;  /* 0x000000ffff177224 */ /* 0x000fc600078e0014 */
[----:B------:R-:W-:Y:S01]  /*0490*/  LOP3.LUT R17, R14, R13, RZ, 0x3c, !PT ;  /* 0x0000000d0e117212 */ /* 0x000fe200078e3cff */
[----:B------:R0:W-:Y:S03]  /*04a0*/  STG.E.64 desc[UR6][R2.64+0x8], R18 ;  /* 0x0000081202007986 */ /* 0x0001e6000c101b06 */
[----:B------:R-:W-:Y:S01]  /*04b0*/  IADD3 R15, PT, PT, R17, R22, RZ ;  /* 0x00000016110f7210 */ /* 0x000fe20007ffe0ff */
[----:B------:R1:W-:Y:S04]  /*04c0*/  STG.E.64 desc[UR6][R2.64+0x10], R16 ;  /* 0x0000101002007986 */ /* 0x0003e8000c101b06 */
[----:B------:R-:W-:Y:S01]  /*04d0*/  IMAD.HI.U32 R14, R6, R15, RZ ;  /* 0x0000000f060e7227 */ /* 0x000fe200078e00ff */
[----:B------:R3:W-:Y:S03]  /*04e0*/  STG.E.64 desc[UR6][R2.64], R22 ;  /* 0x0000001602007986 */ /* 0x0007e6000c101b06 */
[----:B------:R-:W-:-:S04]  /*04f0*/  IMAD.MOV R14, RZ, RZ, -R14 ;  /* 0x000000ffff0e7224 */ /* 0x000fc800078e0a0e */
[----:B------:R-:W-:-:S05]  /*0500*/  IMAD R15, R4, R14, R15 ;  /* 0x0000000e040f7224 */ /* 0x000fca00078e020f */
[----:B------:R-:W-:-:S13]  /*0510*/  ISETP.GE.U32.AND P2, PT, R15, R4, PT ;  /* 0x000000040f00720c */ /* 0x000fda0003f46070 */
[----:B------:R-:W-:-:S05]  /*0520*/  @P2 IMAD.IADD R15, R15, 0x1, -R4 ;  /* 0x000000010f0f2824 */ /* 0x000fca00078e0a04 */
[----:B------:R-:W-:-:S13]  /*0530*/  ISETP.GE.U32.AND P2, PT, R15, R4, PT ;  /* 0x000000040f00720c */ /* 0x000fda0003f46070 */
[----:B------:R-:W-:-:S04]  /*0540*/  @P2 IADD3 R15, PT, PT, -R4, R15, RZ ;  /* 0x0000000f040f2210 */ /* 0x000fc80007ffe1ff */
[----:B--2---:R-:W-:-:S05]  /*0550*/  SEL R25, R7, R15, !P1 ;  /* 0x0000000f07197207 */ /* 0x004fca0004800000 */
[----:B------:R2:W-:Y:S04]  /*0560*/  STG.E desc[UR6][R10.64+-0x4], R25 ;  /* 0xfffffc190a007986 */ /* 0x0005e8000c101906 */
[----:B------:R-:W4:Y:S04]  /*0570*/  LDG.E.64 R20, desc[UR6][R2.64] ;  /* 0x0000000602147981 */ /* 0x000f28000c1e1b00 */
[----:B------:R-:W5:Y:S04]  /*0580*/  LDG.E.64 R12, desc[UR6][R2.64+0x10] ;  /* 0x00001006020c7981 */ /* 0x000f68000c1e1b00 */
[----:B------:R-:W0:Y:S01]  /*0590*/  LDG.E.64 R14, desc[UR6][R2.64+0x8] ;  /* 0x00000806020e7981 */ /* 0x000e22000c1e1b00 */
[----:B----4-:R-:W-:Y:S01]  /*05a0*/  SHF.R.U32.HI R24, RZ, 0x2, R21 ;  /* 0x00000002ff187819 */ /* 0x010fe20000011615 */
[----:B------:R-:W-:-:S03]  /*05b0*/  VIADD R20, R20, 0x587c5 ;  /* 0x000587c514147836 */ /* 0x000fc60000000000 */
[----:B------:R-:W-:Y:S02]  /*05c0*/  LOP3.LUT R24, R24, R21, RZ, 0x3c, !PT ;  /* 0x0000001518187212 */ /* 0x000fe400078e3cff */
[----:B-----5:R-:W-:Y:S01]  /*05d0*/  SHF.L.U32 R21, R13, 0x4, RZ ;  /* 0x000000040d157819 */ /* 0x020fe200000006ff */
[----:B0-----:R-:W-:Y:S02]  /*05e0*/  IMAD.MOV.U32 R18, RZ, RZ, R15 ;  /* 0x000000ffff127224 */ /* 0x001fe400078e000f */
[----:B------:R-:W-:-:S05]  /*05f0*/  IMAD.SHL.U32 R26, R24, 0x2, RZ ;  /* 0x00000002181a7824 */ /* 0x000fca00078e00ff */
[----:B------:R-:W-:Y:S01]  /*0600*/  LOP3.LUT R26, R24, R26, R21, 0x96, !PT ;  /* 0x0000001a181a7212 */ /* 0x000fe200078e9615 */
[----:B------:R-:W-:-:S03]  /*0610*/  IMAD.MOV.U32 R21, RZ, RZ, R14 ;  /* 0x000000ffff157224 */ /* 0x000fc600078e000e */
[----:B-1----:R-:W-:Y:S02]  /*0620*/  LOP3.LUT R17, R26, R13, RZ, 0x3c, !PT ;  /* 0x0000000d1a117212 */ /* 0x002fe400078e3cff */
[----:B------:R0:W-:Y:S03]  /*0630*/  STG.E.64 desc[UR6][R2.64], R20 ;  /* 0x0000001402007986 */ /* 0x0001e6000c101b06 */
[----:B------:R-:W-:-:S04]  /*0640*/  IMAD.IADD R19, R17, 0x1, R20 ;  /* 0x0000000111137824 */ /* 0x000fc800078e0214 */
[----:B------:R-:W-:-:S05]  /*0650*/  IMAD.HI.U32 R16, R6, R19, RZ ;  /* 0x0000001306107227 */ /* 0x000fca00078e00ff */
[----:B------:R-:W-:-:S05]  /*0660*/  IADD3 R16, PT, PT, -R16, RZ, RZ ;  /* 0x000000ff10107210 */ /* 0x000fca0007ffe1ff */
[----:B---3--:R-:W-:Y:S01]  /*0670*/  IMAD R23, R4, R16, R19 ;  /* 0x0000001004177224 */ /* 0x008fe200078e0213 */
[----:B------:R-:W-:Y:S01]  /*0680*/  MOV R16, R13 ;  /* 0x0000000d00107202 */ /* 0x000fe20000000f00 */
[----:B------:R-:W-:-:S03]  /*0690*/  IMAD.MOV.U32 R19, RZ, RZ, R12 ;  /* 0x000000ffff137224 */ /* 0x000fc600078e000c */
[C---:B------:R-:W-:Y:S01]  /*06a0*/  ISETP.GE.U32.AND P2, PT, R23.reuse, R4, PT ;  /* 0x000000041700720c */ /* 0x040fe20003f46070 */
[----:B------:R-:W-:Y:S04]  /*06b0*/  STG.E.64 desc[UR6][R2.64+0x10], R16 ;  /* 0x0000101002007986 */ /* 0x000fe8000c101b06 */
[----:B------:R1:W-:Y:S08]  /*06c0*/  STG.E.64 desc[UR6][R2.64+0x8], R18 ;  /* 0x0000081202007986 */ /* 0x0003f0000c101b06 */
[----:B------:R-:W-:-:S05]  /*06d0*/  @P2 IMAD.IADD R23, R23, 0x1, -R4 ;  /* 0x0000000117172824 */ /* 0x000fca00078e0a04 */
[----:B------:R-:W-:-:S13]  /*06e0*/  ISETP.GE.U32.AND P2, PT, R23, R4, PT ;  /* 0x000000041700720c */ /* 0x000fda0003f46070 */
[----:B------:R-:W-:-:S05]  /*06f0*/  @P2 IMAD.IADD R23, R23, 0x1, -R4 ;  /* 0x0000000117172824 */ /* 0x000fca00078e0a04 */
[----:B--2---:R-:W-:-:S05]  /*0700*/  SEL R25, R7, R23, !P1 ;  /* 0x0000001707197207 */ /* 0x004fca0004800000 */
[----:B------:R2:W-:Y:S04]  /*0710*/  STG.E desc[UR6][R10.64], R25 ;  /* 0x000000190a007986 */ /* 0x0005e8000c101906 */
[----:B------:R-:W3:Y:S04]  /*0720*/  LDG.E.64 R22, desc[UR6][R2.64] ;  /* 0x0000000602167981 */ /* 0x000ee8000c1e1b00 */
[----:B------:R-:W4:Y:S04]  /*0730*/  LDG.E.64 R12, desc[UR6][R2.64+0x10] ;  /* 0x00001006020c7981 */ /* 0x000f28000c1e1b00 */
[----:B------:R-:W1:Y:S01]  /*0740*/  LDG.E.64 R14, desc[UR6][R2.64+0x8] ;  /* 0x00000806020e7981 */ /* 0x000e62000c1e1b00 */
[----:B------:R-:W-:Y:S01]  /*0750*/  VIADD R8, R8, 0x4 ;  /* 0x0000000408087836 */ /* 0x000fe20000000000 */
[----:B0-----:R-:W-:-:S02]  /*0760*/  IADD3 R20, P3, PT, R10, 0x10, RZ ;  /* 0x000000100a147810 */ /* 0x001fc40007f7e0ff */
[----:B---3--:R-:W-:Y:S01]  /*0770*/  SHF.R.U32.HI R24, RZ, 0x2, R23 ;  /* 0x00000002ff187819 */ /* 0x008fe20000011617 */
[----:B------:R-:W-:-:S03]  /*0780*/  VIADD R22, R22, 0x587c5 ;  /* 0x000587c516167836 */ /* 0x000fc60000000000 */
[----:B------:R-:W-:Y:S02]  /*0790*/  LOP3.LUT R24, R24, R23, RZ, 0x3c, !PT ;  /* 0x0000001718187212 */ /* 0x000fe400078e3cff */
[----:B----4-:R-:W-:Y:S02]  /*07a0*/  SHF.L.U32 R23, R13, 0x4, RZ ;  /* 0x000000040d177819 */ /* 0x010fe400000006ff */
[----:B-1----:R-:W-:Y:S01]  /*07b0*/  MOV R18, R15 ;  /* 0x0000000f00127202 */ /* 0x002fe20000000f00 */
[----:B------:R-:W-:-:S05]  /*07c0*/  IMAD.SHL.U32 R26, R24, 0x2, RZ ;  /* 0x00000002181a7824 */ /* 0x000fca00078e00ff */
[----:B------:R-:W-:Y:S01]  /*07d0*/  LOP3.LUT R26, R24, R26, R23, 0x96, !PT ;  /* 0x0000001a181a7212 */ /* 0x000fe200078e9617 */
[----:B------:R-:W-:-:S03]  /*07e0*/  IMAD.MOV.U32 R23, RZ, RZ, R14 ;  /* 0x000000ffff177224 */ /* 0x000fc600078e000e */
[----:B------:R-:W-:Y:S02]  /*07f0*/  LOP3.LUT R17, R26, R13, RZ, 0x3c, !PT ;  /* 0x0000000d1a117212 */ /* 0x000fe400078e3cff */
[----:B------:R2:W-:Y:S02]  /*0800*/  STG.E.64 desc[UR6][R2.64], R22 ;  /* 0x0000001602007986 */ /* 0x0005e4000c101b06 */
[----:B------:R-:W-:-:S05]  /*0810*/  IADD3 R19, PT, PT, R17, R22, RZ ;  /* 0x0000001611137210 */ /* 0x000fca0007ffe0ff */
[----:B------:R-:W-:-:S04]  /*0820*/  IMAD.HI.U32 R16, R6, R19, RZ ;  /* 0x0000001306107227 */ /* 0x000fc800078e00ff */
[----:B------:R-:W-:-:S04]  /*0830*/  IMAD.MOV R16, RZ, RZ, -R16 ;  /* 0x000000ffff107224 */ /* 0x000fc800078e0a10 */
[----:B------:R-:W-:Y:S01]  /*0840*/  IMAD R21, R4, R16, R19 ;  /* 0x0000001004157224 */ /* 0x000fe200078e0213 */
[----:B------:R-:W-:Y:S01]  /*0850*/  MOV R19, R12 ;  /* 0x0000000c00137202 */ /* 0x000fe20000000f00 */
[----:B------:R-:W-:-:S03]  /*0860*/  IMAD.MOV.U32 R16, RZ, RZ, R13 ;  /* 0x000000ffff107224 */ /* 0x000fc600078e000d */
[C---:B------:R-:W-:Y:S01]  /*0870*/  ISETP.GE.U32.AND P2, PT, R21.reuse, R4, PT ;  /* 0x000000041500720c */ /* 0x040fe20003f46070 */
[----:B------:R2:W-:Y:S04]  /*0880*/  STG.E.64 desc[UR6][R2.64+0x8], R18 ;  /* 0x0000081202007986 */ /* 0x0005e8000c101b06 */
[----:B------:R2:W-:Y:S08]  /*0890*/  STG.E.64 desc[UR6][R2.64+0x10], R16 ;  /* 0x0000101002007986 */ /* 0x0005f0000c101b06 */
[----:B------:R-:W-:-:S05]  /*08a0*/  @P2 IMAD.IADD R21, R21, 0x1, -R4 ;  /* 0x0000000115152824 */ /* 0x000fca00078e0a04 */
[----:B------:R-:W-:-:S13]  /*08b0*/  ISETP.GE.U32.AND P2, PT, R21, R4, PT ;  /* 0x000000041500720c */ /* 0x000fda0003f46070 */
[----:B------:R-:W-:Y:S01]  /*08c0*/  @P2 IMAD.IADD R21, R21, 0x1, -R4 ;  /* 0x0000000115152824 */ /* 0x000fe200078e0a04 */
[----:B------:R-:W-:-:S04]  /*08d0*/  ISETP.NE.AND P2, PT, R8, RZ, PT ;  /* 0x000000ff0800720c */ /* 0x000fc80003f45270 */
[----:B------:R-:W-:Y:S02]  /*08e0*/  SEL R13, R7, R21, !P1 ;  /* 0x00000015070d7207 */ /* 0x000fe40004800000 */
[----:B------:R-:W-:-:S03]  /*08f0*/  IADD3.X R21, PT, PT, RZ, R11, RZ, P3, !PT ;  /* 0x0000000bff157210 */ /* 0x000fc60001ffe4ff */
[----:B------:R2:W-:Y:S04]  /*0900*/  STG.E desc[UR6][R10.64+0x4], R13 ;  /* 0x0000040d0a007986 */ /* 0x0005e8000c101906 */
[----:B------:R-:W-:Y:S05]  /*0910*/  @P2 BRA `(.L_x_10) ;  /* 0xfffffff800342947 */ /* 0x000fea000383ffff */
.L_x_9:
[----:B------:R-:W-:Y:S05]  /*0920*/  @!P0 EXIT ;  /* 0x000000000000894d */ /* 0x000fea0003800000 */
[----:B------:R-:W-:Y:S02]  /*0930*/  ISETP.NE.AND P1, PT, R9, 0x1, PT ;  /* 0x000000010900780c */ /* 0x000fe40003f25270 */
[----:B------:R-:W-:-:S04]  /*0940*/  LOP3.LUT R0, R0, 0x1, RZ, 0xc0, !PT ;  /* 0x0000000100007812 */ /* 0x000fc800078ec0ff */
[----:B------:R-:W-:-:S07]  /*0950*/  ISETP.NE.U32.AND P0, PT, R0, 0x1, PT ;  /* 0x000000010000780c */ /* 0x000fce0003f05070 */
[----:B------:R-:W-:Y:S06]  /*0960*/  @!P1 BRA `(.L_x_11) ;  /* 0x0000000400109947 */ /* 0x000fec0003800000 */
[----:B0-2---:R-:W0:Y:S02]  /*0970*/  LDC.64 R2, c[0x0][0x398] ;  /* 0x0000e600ff027b82 */ /* 0x005e240000000a00 */
[----:B0-----:R-:W2:Y:S04]  /*0980*/  LDG.E.64 R10, desc[UR6][R2.64] ;  /* 0x00000006020a7981 */ /* 0x001ea8000c1e1b00 */
[----:B------:R-:W3:Y:S04]  /*0990*/  LDG.E.64 R8, desc[UR6][R2.64+0x10] ;  /* 0x0000100602087981 */ /* 0x000ee8000c1e1b00 */
[----:B------:R-:W4:Y:S01]  /*09a0*/  LDG.E.64 R6, desc[UR6][R2.64+0x8] ;  /* 0x0000080602067981 */ /* 0x000f22000c1e1b00 */
[----:B-----5:R-:W0:Y:S01]  /*09b0*/  I2F.U32.RP R13, R4 ;  /* 0x00000004000d7306 */ /* 0x020e220000209000 */
[----:B------:R-:W-:-:S07]  /*09c0*/  IMAD.MOV R15, RZ, RZ, -R4 ;  /* 0x000000ffff0f7224 */ /* 0x000fce00078e0a04 */
[----:B0-----:R-:W0:Y:S02]  /*09d0*/  MUFU.RCP R13, R13 ;  /* 0x0000000d000d7308 */ /* 0x001e240000001000 */
[----:B0-----:R-:W-:-:S06]  /*09e0*/  VIADD R16, R13, 0xffffffe ;  /* 0x0ffffffe0d107836 */ /* 0x001fcc0000000000 */
[----:B------:R0:W1:Y:S02]  /*09f0*/  F2I.FTZ.U32.TRUNC.NTZ R17, R16 ;  /* 0x0000001000117305 */ /* 0x000064000021f000 */
[----:B0-----:R-:W-:Y:S01]  /*0a00*/  HFMA2 R16, -RZ, RZ, 0, 0 ;  /* 0x00000000ff107431 */ /* 0x001fe200000001ff */
[----:B--2---:R-:W-:Y:S01]  /*0a10*/  SHF.R.U32.HI R0, RZ, 0x2, R11 ;  /* 0x00000002ff007819 */ /* 0x004fe2000001160b */
[----:B------:R-:W-:-:S03]  /*0a20*/  VIADD R10, R10, 0x587c5 ;  /* 0x000587c50a0a7836 */ /* 0x000fc60000000000 */
[----:B------:R-:W-:Y:S01]  /*0a30*/  LOP3.LUT R0, R0, R11, RZ, 0x3c, !PT ;  /* 0x0000000b00007212 */ /* 0x000fe200078e3cff */
[----:B---3--:R-:W-:Y:S01]  /*0a40*/  IMAD.MOV.U32 R23, RZ, RZ, R8 ;  /* 0x000000ffff177224 */ /* 0x008fe200078e0008 */
[----:B------:R-:W-:Y:S02]  /*0a50*/  SHF.L.U32 R11, R9, 0x4, RZ ;  /* 0x00000004090b7819 */ /* 0x000fe400000006ff */
[----:B------:R-:W-:Y:S01]  /*0a60*/  MOV R14, R9 ;  /* 0x00000009000e7202 */ /* 0x000fe20000000f00 */
[----:B------:R-:W-:Y:S02]  /*0a70*/  IMAD.SHL.U32 R12, R0, 0x2, RZ ;  /* 0x00000002000c7824 */ /* 0x000fe400078e00ff */
[----:B----4-:R-:W-:-:S03]  /*0a80*/  IMAD.MOV.U32 R22, RZ, RZ, R7 ;  /* 0x000000ffff167224 */ /* 0x010fc600078e0007 */
[----:B------:R-:W-:Y:S01]  /*0a90*/  LOP3.LUT R12, R0, R12, R11, 0x96, !PT ;  /* 0x0000000c000c7212 */ /* 0x000fe200078e960b */
[----:B-1----:R-:W-:Y:S01]  /*0aa0*/  IMAD R11, R15, R17, RZ ;  /* 0x000000110f0b7224 */ /* 0x002fe200078e02ff */
[----:B------:R-:W-:Y:S02]  /*0ab0*/  STG.E.64 desc[UR6][R2.64+0x8], R22 ;  /* 0x0000081602007986 */ /* 0x000fe4000c101b06 */
[----:B------:R-:W-:Y:S01]  /*0ac0*/  LOP3.LUT R15, R12, R9, RZ, 0x3c, !PT ;  /* 0x000000090c0f7212 */ /* 0x000fe200078e3cff */
[----:B------:R-:W-:Y:S01]  /*0ad0*/  IMAD.HI.U32 R16, R17, R11, R16 ;  /* 0x0000000b11107227 */ /* 0x000fe200078e0010 */
[----:B------:R-:W0:Y:S03]  /*0ae0*/  LDC.64 R12, c[0x0][0x380] ;  /* 0x0000e000ff0c7b82 */ /* 0x000e260000000a00 */
[----:B------:R-:W-:Y:S01]  /*0af0*/  IMAD.IADD R11, R15, 0x1, R10 ;  /* 0x000000010f0b7824 */ /* 0x000fe200078e020a */
[----:B------:R1:W-:Y:S03]  /*0b00*/  STG.E.64 desc[UR6][R2.64+0x10], R14 ;  /* 0x0000100e02007986 */ /* 0x0003e6000c101b06 */
[----:B------:R-:W-:-:S04]  /*0b10*/  IMAD.HI.U32 R0, R16, R11, RZ ;  /* 0x0000000b10007227 */ /* 0x000fc800078e00ff */
[----:B------:R-:W-:-:S04]  /*0b20*/  IMAD.MOV R0, RZ, RZ, -R0 ;  /* 0x000000ffff007224 */ /* 0x000fc800078e0a00 */
[----:B------:R-:W-:Y:S01]  /*0b30*/  IMAD R17, R4, R0, R11 ;  /* 0x0000000004117224 */ /* 0x000fe200078e020b */
[----:B------:R-:W-:Y:S01]  /*0b40*/  LOP3.LUT R0, RZ, R4, RZ, 0x33, !PT ;  /* 0x00000004ff007212 */ /* 0x000fe200078e33ff */
[----:B------:R-:W-:-:S03]  /*0b50*/  IMAD.MOV.U32 R11, RZ, RZ, R6 ;  /* 0x000000ffff0b7224 */ /* 0x000fc600078e0006 */
[----:B------:R-:W-:Y:S02]  /*0b60*/  ISETP.GE.U32.AND P1, PT, R17, R4, PT ;  /* 0x000000041100720c */ /* 0x000fe40003f26070 */
[----:B------:R2:W-:Y:S01]  /*0b70*/  STG.E.64 desc[UR6][R2.64], R10 ;  /* 0x0000000a02007986 */ /* 0x0005e2000c101b06 */
[----:B0-----:R-:W-:-:S10]  /*0b80*/  IMAD.WIDE.U32 R12, R5, 0x4, R12 ;  /* 0x00000004050c7825 */ /* 0x001fd400078e000c */
[C---:B------:R-:W-:Y:S02]  /*0b90*/  @P1 IADD3 R17, PT, PT, -R4.reuse, R17, RZ ;  /* 0x0000001104111210 */ /* 0x040fe40007ffe1ff */
[----:B------:R-:W-:Y:S02]  /*0ba0*/  ISETP.NE.U32.AND P1, PT, R4, RZ, PT ;  /* 0x000000ff0400720c */ /* 0x000fe40003f25070 */
[----:B------:R-:W-:-:S13]  /*0bb0*/  ISETP.GE.U32.AND P2, PT, R17, R4, PT ;  /* 0x000000041100720c */ /* 0x000fda0003f46070 */
[----:B------:R-:W-:-:S05]  /*0bc0*/  @P2 IMAD.IADD R17, R17, 0x1, -R4 ;  /* 0x0000000111112824 */ /* 0x000fca00078e0a04 */
[----:B------:R-:W-:-:S05]  /*0bd0*/  SEL R17, R0, R17, !P1 ;  /* 0x0000001100117207 */ /* 0x000fca0004800000 */
[----:B------:R0:W-:Y:S04]  /*0be0*/  STG.E desc[UR6][R12.64], R17 ;  /* 0x000000110c007986 */ /* 0x0001e8000c101906 */
[----:B------:R-:W3:Y:S04]  /*0bf0*/  LDG.E.64 R18, desc[UR6][R2.64] ;  /* 0x0000000602127981 */ /* 0x000ee8000c1e1b00 */
[----:B------:R-:W2:Y:S04]  /*0c00*/  LDG.E.64 R8, desc[UR6][R2.64+0x10] ;  /* 0x0000100602087981 */ /* 0x000ea8000c1e1b00 */
[----:B------:R-:W4:Y:S01]  /*0c10*/  LDG.E.64 R6, desc[UR6][R2.64+0x8] ;  /* 0x0000080602067981 */ /* 0x000f22000c1e1b00 */
[----:B------:R-:W-:Y:S01]  /*0c20*/  VIADD R5, R5, 0x2 ;  /* 0x0000000205057836 */ /* 0x000fe20000000000 */
[----:B---3--:R-:W-:Y:S01]  /*0c30*/  SHF.R.U32.HI R20, RZ, 0x2, R19 ;  /* 0x00000002ff147819 */ /* 0x008fe20000011613 */
[----:B-1----:R-:W-:-:S03]  /*0c40*/  VIADD R14, R18, 0x587c5 ;  /* 0x000587c5120e7836 */ /* 0x002fc60000000000 */
[----:B------:R-:W-:Y:S01]  /*0c50*/  LOP3.LUT R20, R20, R19, RZ, 0x3c, !PT ;  /* 0x0000001314147212 */ /* 0x000fe200078e3cff */
[----:B--2---:R-:W-:Y:S01]  /*0c60*/  IMAD.MOV.U32 R10, RZ, RZ, R9 ;  /* 0x000000ffff0a7224 */ /* 0x004fe200078e0009 */
[----:B------:R-:W-:Y:S02]  /*0c70*/  SHF.L.U32 R19, R9, 0x4, RZ ;  /* 0x0000000409137819 */ /* 0x000fe400000006ff */
[----:B----4-:R-:W-:Y:S01]  /*0c80*/  MOV R18, R7 ;  /* 0x0000000700127202 */ /* 0x010fe20000000f00 */
[----:B------:R-:W-:-:S05]  /*0c90*/  IMAD.SHL.U32 R21, R20, 0x2, RZ ;  /* 0x0000000214157824 */ /* 0x000fca00078e00ff */
[----:B------:R-:W-:Y:S01]  /*0ca0*/  LOP3.LUT R20, R20, R21, R19, 0x96, !PT ;  /* 0x0000001514147212 */ /* 0x000fe200078e9613 */
[----:B------:R-:W-:-:S03]  /*0cb0*/  IMAD.MOV.U32 R19, RZ, RZ, R8 ;  /* 0x000000ffff137224 */ /* 0x000fc600078e0008 */
[----:B------:R-:W-:Y:S02]  /*0cc0*/  LOP3.LUT R11, R20, R9, RZ, 0x3c, !PT ;  /* 0x00000009140b7212 */ /* 0x000fe400078e3cff */
[----:B------:R1:W-:Y:S02]  /*0cd0*/  STG.E.64 desc[UR6][R2.64+0x8], R18 ;  /* 0x0000081202007986 */ /* 0x0003e4000c101b06 */
[----:B------:R-:W-:Y:S02]  /*0ce0*/  IADD3 R15, PT, PT, R11, R14, RZ ;  /* 0x0000000e0b0f7210 */ /* 0x000fe40007ffe0ff */
[----:B------:R1:W-:Y:S03]  /*0cf0*/  STG.E.64 desc[UR6][R2.64+0x10], R10 ;  /* 0x0000100a02007986 */ /* 0x0003e6000c101b06 */
[----:B------:R-:W-:-:S04]  /*0d00*/  IMAD.HI.U32 R16, R16, R15, RZ ;  /* 0x0000000f10107227 */ /* 0x000fc800078e00ff */
[----:B------:R-:W-:-:S04]  /*0d10*/  IMAD.MOV R16, RZ, RZ, -R16 ;  /* 0x000000ffff107224 */ /* 0x000fc800078e0a10 */
[----:B0-----:R-:W-:Y:S01]  /*0d20*/  IMAD R17, R4, R16, R15 ;  /* 0x0000001004117224 */ /* 0x001fe200078e020f */
[----:B------:R-:W-:-:S04]  /*0d30*/  MOV R15, R6 ;  /* 0x00000006000f7202 */ /* 0x000fc80000000f00 */
[----:B------:R-:W-:Y:S01]  /*0d40*/  ISETP.GE.U32.AND P2, PT, R17, R4, PT ;  /* 0x000000041100720c */ /* 0x000fe20003f46070 */
[----:B------:R1:W-:-:S12]  /*0d50*/  STG.E.64 desc[UR6][R2.64], R14 ;  /* 0x0000000e02007986 */ /* 0x0003d8000c101b06 */
[----:B------:R-:W-:-:S05]  /*0d60*/  @P2 IMAD.IADD R17, R17, 0x1, -R4 ;  /* 0x0000000111112824 */ /* 0x000fca00078e0a04 */
[----:B------:R-:W-:-:S13]  /*0d70*/  ISETP.GE.U32.AND P2, PT, R17, R4, PT ;  /* 0x000000041100720c */ /* 0x000fda0003f46070 */
[----:B------:R-:W-:-:S05]  /*0d80*/  @P2 IMAD.IADD R17, R17, 0x1, -R4 ;  /* 0x0000000111112824 */ /* 0x000fca00078e0a04 */
[----:B------:R-:W-:-:S05]  /*0d90*/  SEL R17, R0, R17, !P1 ;  /* 0x0000001100117207 */ /* 0x000fca0004800000 */
[----:B------:R1:W-:Y:S02]  /*0da0*/  STG.E desc[UR6][R12.64+0x4], R17 ;  /* 0x000004110c007986 */ /* 0x0003e4000c101906 */
.L_x_11:
[----:B------:R-:W-:Y:S05]  /*0db0*/  @P0 EXIT ;  /* 0x000000000000094d */ /* 0x000fea0003800000 */
[----:B012---:R-:W0:Y:S02]  /*0dc0*/  LDC.64 R2, c[0x0][0x398] ;  /* 0x0000e600ff027b82 */ /* 0x007e240000000a00 */
[----:B0-----:R-:W2:Y:S04]  /*0dd0*/  LDG.E.64 R10, desc[UR6][R2.64] ;  /* 0x00000006020a7981 */ /* 0x001ea8000c1e1b00 */
[----:B------:R-:W3:Y:S04]  /*0de0*/  LDG.E.64 R6, desc[UR6][R2.64+0x10] ;  /* 0x0000100602067981 */ /* 0x000ee8000c1e1b00 */
[----:B------:R-:W4:Y:S01]  /*0df0*/  LDG.E.64 R8, desc[UR6][R2.64+0x8] ;  /* 0x0000080602087981 */ /* 0x000f22000c1e1b00 */
[----:B-----5:R-:W0:Y:S01]  /*0e00*/  I2F.U32.RP R14, R4 ;  /* 0x00000004000e7306 */ /* 0x020e220000209000 */
[----:B------:R-:W-:Y:S01]  /*0e10*/  IMAD.MOV R15, RZ, RZ, -R4 ;  /* 0x000000ffff0f7224 */ /* 0x000fe200078e0a04 */
[----:B------:R-:W-:-:S06]  /*0e20*/  ISETP.NE.U32.AND P1, PT, R4, RZ, PT ;  /* 0x000000ff0400720c */ /* 0x000fcc0003f25070 */
[----:B0-----:R-:W0:Y:S02]  /*0e30*/  MUFU.RCP R14, R14 ;  /* 0x0000000e000e7308 */ /* 0x001e240000001000 */
[----:B0-----:R-:W-:-:S06]  /*0e40*/  IADD3 R13, PT, PT, R14, 0xffffffe, RZ ;  /* 0x0ffffffe0e0d7810 */ /* 0x001fcc0007ffe0ff */
[----:B------:R-:W0:Y:S01]  /*0e50*/  F2I.FTZ.U32.TRUNC.NTZ R13, R13 ;  /* 0x0000000d000d7305 */ /* 0x000e22000021f000 */
[----:B--2---:R-:W-:Y:S01]  /*0e60*/  SHF.R.U32.HI R0, RZ, 0x2, R11 ;  /* 0x00000002ff007819 */ /* 0x004fe2000001160b */
[----:B------:R-:W-:-:S03]  /*0e70*/  VIADD R10, R10, 0x587c5 ;  /* 0x000587c50a0a7836 */ /* 0x000fc60000000000 */
[----:B------:R-:W-:Y:S01]  /*0e80*/  LOP3.LUT R0, R0, R11, RZ, 0x3c, !PT ;  /* 0x0000000b00007212 */ /* 0x000fe200078e3cff */
[----:B---3--:R-:W-:Y:S02]  /*0e90*/  IMAD.SHL.U32 R11, R7, 0x10, RZ ;  /* 0x00000010070b7824 */ /* 0x008fe400078e00ff */
[----:B------:R-:W-:Y:S01]  /*0ea0*/  IMAD.MOV.U32 R19, RZ, RZ, R6 ;  /* 0x000000ffff137224 */ /* 0x000fe200078e0006 */
[C---:B------:R-:W-:Y:S01]  /*0eb0*/  SHF.L.U32 R12, R0.reuse, 0x1, RZ ;  /* 0x00000001000c7819 */ /* 0x040fe200000006ff */
[----:B------:R-:W-:Y:S01]  /*0ec0*/  IMAD.MOV.U32 R14, RZ, RZ, R7 ;  /* 0x000000ffff0e7224 */ /* 0x000fe200078e0007 */
[----:B----4-:R-:W-:Y:S02]  /*0ed0*/  MOV R18, R9 ;  /* 0x0000000900127202 */ /* 0x010fe40000000f00 */
[----:B------:R-:W-:Y:S01]  /*0ee0*/  LOP3.LUT R12, R0, R12, R11, 0x96, !PT ;  /* 0x0000000c000c7212 */ /* 0x000fe200078e960b */
[----:B0-----:R-:W-:Y:S02]  /*0ef0*/  IMAD R11, R15, R13, RZ ;  /* 0x0000000d0f0b7224 */ /* 0x001fe400078e02ff */
[----:B------:R-:W-:Y:S01]  /*0f00*/  STG.E.64 desc[UR6][R2.64+0x8], R18 ;  /* 0x0000081202007986 */ /* 0x000fe2000c101b06 */
[----:B------:R-:W-:Y:S01]  /*0f10*/  LOP3.LUT R15, R12, R7, RZ, 0x3c, !PT ;  /* 0x000000070c0f7212 */ /* 0x000fe200078e3cff */
[----:B------:R-:W-:-:S04]  /*0f20*/  IMAD.MOV.U32 R12, RZ, RZ, RZ ;  /* 0x000000ffff0c7224 */ /* 0x000fc800078e00ff */
[----:B------:R-:W-:Y:S01]  /*0f30*/  IMAD.HI.U32 R0, R13, R11, R12 ;  /* 0x0000000b0d007227 */ /* 0x000fe200078e000c */
[----:B------:R-:W-:Y:S01]  /*0f40*/  IADD3 R11, PT, PT, R15, R10, RZ ;  /* 0x0000000a0f0b7210 */ /* 0x000fe20007ffe0ff */
[----:B------:R-:W0:Y:S01]  /*0f50*/  LDC.64 R12, c[0x0][0x380] ;  /* 0x0000e000ff0c7b82 */ /* 0x000e220000000a00 */
[----:B------:R-:W-:Y:S03]  /*0f60*/  STG.E.64 desc[UR6][R2.64+0x10], R14 ;  /* 0x0000100e02007986 */ /* 0x000fe6000c101b06 */
[----:B------:R-:W-:-:S04]  /*0f70*/  IMAD.HI.U32 R0, R0, R11, RZ ;  /* 0x0000000b00007227 */ /* 0x000fc800078e00ff */
[----:B------:R-:W-:-:S04]  /*0f80*/  IMAD.MOV R0, RZ, RZ, -R0 ;  /* 0x000000ffff007224 */ /* 0x000fc800078e0a00 */
[----:B------:R-:W-:Y:S02]  /*0f90*/  IMAD R17, R4, R0, R11 ;  /* 0x0000000004117224 */ /* 0x000fe400078e020b */
[----:B------:R-:W-:-:S03]  /*0fa0*/  IMAD.MOV.U32 R11, RZ, RZ, R8 ;  /* 0x000000ffff0b7224 */ /* 0x000fc600078e0008 */
[C---:B------:R-:W-:Y:S02]  /*0fb0*/  ISETP.GE.U32.AND P0, PT, R17.reuse, R4, PT ;  /* 0x000000041100720c */ /* 0x040fe40003f06070 */
[----:B------:R-:W-:Y:S11]  /*0fc0*/  STG.E.64 desc[UR6][R2.64], R10 ;  /* 0x0000000a02007986 */ /* 0x000ff6000c101b06 */
[----:B------:R-:W-:-:S05]  /*0fd0*/  @P0 IMAD.IADD R17, R17, 0x1, -R4 ;  /* 0x0000000111110824 */ /* 0x000fca00078e0a04 */
[----:B------:R-:W-:-:S13]  /*0fe0*/  ISETP.GE.U32.AND P0, PT, R17, R4, PT ;  /* 0x000000041100720c */ /* 0x000fda0003f06070 */
[----:B------:R-:W-:Y:S02]  /*0ff0*/  @P0 IADD3 R17, PT, PT, -R4, R17, RZ ;  /* 0x0000001104110210 */ /* 0x000fe40007ffe1ff */
[----:B------:R-:W-:Y:S01]  /*1000*/  @!P1 LOP3.LUT R17, RZ, R4, RZ, 0x33, !PT ;  /* 0x00000004ff119212 */ /* 0x000fe200078e33ff */
[----:B0-----:R-:W-:-:S05]  /*1010*/  IMAD.WIDE.U32 R4, R5, 0x4, R12 ;  /* 0x0000000405047825 */ /* 0x001fca00078e000c */
[----:B------:R-:W-:Y:S01]  /*1020*/  STG.E desc[UR6][R4.64], R17 ;  /* 0x0000001104007986 */ /* 0x000fe2000c101906 */
[----:B------:R-:W-:Y:S05]  /*1030*/  EXIT ;  /* 0x000000000000794d */ /* 0x000fea0003800000 */
.L_x_12:
        /* <DEDUP_REMOVED lines=12> */
.L_x_23:


//--------------------- .text._Z7initRNGP17curandStateXORWOWj --------------------------
	.section	.text._Z7initRNGP17curandStateXORWOWj,"ax",@progbits
	.align	128
        .global         _Z7initRNGP17curandStateXORWOWj
        .type           _Z7initRNGP17curandStateXORWOWj,@function
        .size           _Z7initRNGP17curandStateXORWOWj,(.L_x_24 - _Z7initRNGP17curandStateXORWOWj)
        .other          _Z7initRNGP17curandStateXORWOWj,@"STO_CUDA_ENTRY STV_DEFAULT"
_Z7initRNGP17curandStateXORWOWj:
.text._Z7initRNGP17curandStateXORWOWj:
[----:B------:R-:W-:Y:S01]  /*0000*/  LDC R1, c[0x0][0x37c] ;  /* 0x0000df00ff017b82 */ /* 0x000fe20000000800 */
[----:B------:R-:W0:Y:S07]  /*0010*/  S2R R2, SR_TID.X ;  /* 0x0000000000027919 */ /* 0x000e2e0000002100 */
[----:B------:R-:W1:Y:S01]  /*0020*/  LDC R0, c[0x0][0x388] ;  /* 0x0000e200ff007b82 */ /* 0x000e620000000800 */
[----:B------:R-:W2:Y:S01]  /*0030*/  LDCU.64 UR4, c[0x0][0x358] ;  /* 0x00006b00ff0477ac */ /* 0x000ea20008000a00 */
[----:B------:R-:W-:Y:S01]  /*0040*/  IMAD.MOV.U32 R5, RZ, RZ, -0x75bd8fc ;  /* 0xf8a42704ff057424 */ /* 0x000fe200078e00ff */
[----:B------:R-:W-:Y:S01]  /*0050*/  BSSY.RECONVERGENT B0, `(.L_x_13) ;  /* 0x00000e2000007945 */ /* 0x000fe20003800200 */
[----:B------:R-:W-:-:S04]  /*0060*/  IMAD.MOV.U32 R8, RZ, RZ, -0x23270784 ;  /* 0xdcd8f87cff087424 */ /* 0x000fc800078e00ff */
[----:B------:R-:W0:Y:S08]  /*0070*/  S2UR UR6, SR_CTAID.X ;  /* 0x00000000000679c3 */ /* 0x000e300000002500 */
[----:B------:R-:W0:Y:S08]  /*0080*/  LDC R13, c[0x0][0x360] ;  /* 0x0000d800ff0d7b82 */ /* 0x000e300000000800 */
[----:B------:R-:W3:Y:S01]  /*0090*/  LDC.64 R6, c[0x0][0x380] ;  /* 0x0000e000ff067b82 */ /* 0x000ee20000000a00 */
[----:B-1----:R-:W-:-:S05]  /*00a0*/  LOP3.LUT R0, R0, 0xaad26b49, RZ, 0x3c, !PT ;  /* 0xaad26b4900007812 */ /* 0x002fca00078e3cff */
[----:B------:R-:W-:-:S04]  /*00b0*/  IMAD R0, R0, 0x4182bed5, RZ ;  /* 0x4182bed500007824 */ /* 0x000fc800078e02ff */
[C---:B------:R-:W-:Y:S01]  /*00c0*/  VIADD R3, R0.reuse, 0x75bcd15 ;  /* 0x075bcd1500037836 */ /* 0x040fe20000000000 */
[C---:B------:R-:W-:Y:S01]  /*00d0*/  LOP3.LUT R4, R0.reuse, 0x159a55e5, RZ, 0x3c, !PT ;  /* 0x159a55e500047812 */ /* 0x040fe200078e3cff */
[C---:B------:R-:W-:Y:S02]  /*00e0*/  VIADD R9, R0.reuse, 0x583f19 ;  /* 0x00583f1900097836 */ /* 0x040fe40000000000 */
[----:B0-----:R-:W-:Y:S02]  /*00f0*/  IMAD R13, R13, UR6, R2 ;  /* 0x000000060d0d7c24 */ /* 0x001fe4000f8e0202 */
[----:B------:R-:W-:-:S03]  /*0100*/  VIADD R2, R0, 0xd9f6dc18 ;  /* 0xd9f6dc1800027836 */ /* 0x000fc60000000000 */
[C---:B------:R-:W-:Y:S01]  /*0110*/  ISETP.NE.AND P0, PT, R13.reuse, RZ, PT ;  /* 0x000000ff0d00720c */ /* 0x040fe20003f05270 */
[----:B---3--:R-:W-:-:S05]  /*0120*/  IMAD.WIDE R6, R13, 0x30, R6 ;  /* 0x000000300d067825 */ /* 0x008fca00078e0206 */
[----:B--2---:R0:W-:Y:S04]  /*0130*/  STG.E.64 desc[UR4][R6.64], R2 ;  /* 0x0000000206007986 */ /* 0x0041e8000c101b04 */
[----:B------:R0:W-:Y:S04]  /*0140*/  STG.E.64 desc[UR4][R6.64+0x8], R4 ;  /* 0x0000080406007986 */ /* 0x0001e8000c101b04 */
[----:B------:R0:W-:Y:S01]  /*0150*/  STG.E.64 desc[UR4][R6.64+0x10], R8 ;  /* 0x0000100806007986 */ /* 0x0001e2000c101b04 */
[----:B------:R-:W-:Y:S05]  /*0160*/  @!P0 BRA `(.L_x_14) ;  /* 0x0000000c00408947 */ /* 0x000fea0003800000 */
[----:B------:R-:W-:Y:S01]  /*0170*/  SHF.R.S32.HI R0, RZ, 0x1f, R13 ;  /* 0x0000001fff007819 */ /* 0x000fe2000001140d */
[----:B------:R-:W-:-:S07]  /*0180*/  IMAD.MOV.U32 R12, RZ, RZ, RZ ;  /* 0x000000ffff0c7224 */ /* 0x000fce00078e00ff */
.L_x_20:
[----:B0-----:R-:W-:Y:S01]  /*0190*/  LOP3.LUT R2, R13, 0x3, RZ, 0xc0, !PT ;  /* 0x000000030d027812 */ /* 0x001fe200078ec0ff */
[----:B------:R-:W-:Y:S03]  /*01a0*/  BSSY.RECONVERGENT B1, `(.L_x_15) ;  /* 0x00000c6000017945 */ /* 0x000fe60003800200 */
[----:B------:R-:W-:-:S04]  /*01b0*/  ISETP.NE.U32.AND P0, PT, R2, RZ, PT ;  /* 0x000000ff0200720c */ /* 0x000fc80003f05070 */
[----:B------:R-:W-:-:S13]  /*01c0*/  ISETP.NE.AND.EX P0, PT, RZ, RZ, PT, P0 ;  /* 0x000000ffff00720c */ /* 0x000fda0003f05300 */
[----:B------:R-:W-:Y:S05]  /*01d0*/  @!P0 BRA `(.L_x_16) ;  /* 0x0000000c00088947 */ /* 0x000fea0003800000 */
[----:B------:R-:W0:Y:S01]  /*01e0*/  LDC.64 R8, c[0x4][RZ] ;  /* 0x01000000ff087b82 */ /* 0x000e220000000a00 */
[----:B------:R-:W-:Y:S02]  /*01f0*/  IMAD.MOV.U32 R14, RZ, RZ, RZ ;  /* 0x000000ffff0e7224 */ /* 0x000fe400078e00ff */
[----:B0-----:R-:W-:-:S07]  /*0200*/  IMAD.WIDE.U32 R8, R12, 0xc80, R8 ;  /* 0x00000c800c087825 */ /* 0x001fce00078e0008 */
.L_x_19:
[----:B0-----:R-:W-:Y:S01]  /*0210*/  IMAD.MOV.U32 R15, RZ, RZ, RZ ;  /* 0x000000ffff0f7224 */ /* 0x001fe200078e00ff */
[----:B------:R-:W-:Y:S01]  /*0220*/  CS2R R2, SRZ ;  /* 0x0000000000027805 */ /* 0x000fe2000001ff00 */
[----:B------:R-:W-:Y:S01]  /*0230*/  IMAD.MOV.U32 R17, RZ, RZ, RZ ;  /* 0x000000ffff117224 */ /* 0x000fe200078e00ff */
[----:B------:R-:W-:-:S07]  /*0240*/  CS2R R4, SRZ ;  /* 0x0000000000047805 */ /* 0x000fce000001ff00 */
.L_x_18:
[----:B------:R-:W-:-:S05]  /*0250*/  IMAD.WIDE.U32 R10, R17, 0x4, R6 ;  /* 0x00000004110a7825 */ /* 0x000fca00078e0006 */
[----:B------:R0:W5:Y:S01]  /*0260*/  LDG.E R16, desc[UR4][R10.64+0x4] ;  /* 0x000004040a107981 */ /* 0x000162000c1e1900 */
[----:B------:R-:W-:-:S07]  /*0270*/  IMAD.MOV.U32 R19, RZ, RZ, RZ ;  /* 0x000000ffff137224 */ /* 0x000fce00078e00ff */
.L_x_17:
[----:B-----5:R-:W-:Y:S01]  /*0280*/  SHF.R.U32.HI R24, RZ, R19, R16 ;  /* 0x00000013ff187219 */ /* 0x020fe20000011610 */
[----:B0-----:R-:W-:-:S03]  /*0290*/  IMAD.SHL.U32 R10, R17, 0x20, RZ ;  /* 0x00000020110a7824 */ /* 0x001fc600078e00ff */
[----:B------:R-:W-:Y:S01]  /*02a0*/  LOP3.LUT R11, R24, 0x1, RZ, 0xc0, !PT ;  /* 0x00000001180b7812 */ /* 0x000fe200078ec0ff */
[----:B------:R-:W-:-:S03]  /*02b0*/  IMAD.IADD R10, R10, 0x1, R19 ;  /* 0x000000010a0a7824 */ /* 0x000fc600078e0213 */
[----:B------:R-:W-:Y:S01]  /*02c0*/  ISETP.NE.U32.AND P0, PT, R11, 0x1, PT ;  /* 0x000000010b00780c */ /* 0x000fe20003f05070 */
[----:B------:R-:W-:-:S03]  /*02d0*/  IMAD R11, R10, 0x5, RZ ;  /* 0x000000050a0b7824 */ /* 0x000fc600078e02ff */
[----:B------:R-:W-:Y:S01]  /*02e0*/  R2P PR, R24, 0x7e ;  /* 0x0000007e18007804 */ /* 0x000fe20000000000 */
[----:B------:R-:W-:-:S08]  /*02f0*/  IMAD.WIDE.U32 R10, R11, 0x4, R8 ;  /* 0x000000040b0a7825 */ /* 0x000fd000078e0008 */
[----:B------:R-:W2:Y:S04]  /*0300*/  @!P0 LDG.E R18, desc[UR4][R10.64] ;  /* 0x000000040a128981 */ /* 0x000ea8000c1e1900 */
[----:B------:R-:W3:Y:S04]  /*0310*/  @!P0 LDG.E R20, desc[UR4][R10.64+0x10] ;  /* 0x000010040a148981 */ /* 0x000ee8000c1e1900 */
[----:B------:R-:W4:Y:S04]  /*0320*/  @P1 LDG.E R22, desc[UR4][R10.64+0x14] ;  /* 0x000014040a161981 */ /* 0x000f28000c1e1900 */
[----:B------:R-:W4:Y:S04]  /*0330*/  @P2 LDG.E R26, desc[UR4][R10.64+0x28] ;  /* 0x000028040a1a2981 */ /* 0x000f28000c1e1900 */
[----:B------:R-:W4:Y:S04]  /*0340*/  @!P0 LDG.E R21, desc[UR4][R10.64+0x4] ;  /* 0x000004040a158981 */ /* 0x000f28000c1e1900 */
[----:B------:R-:W4:Y:S04]  /*0350*/  @!P0 LDG.E R23, desc[UR4][R10.64+0xc] ;  /* 0x00000c040a178981 */ /* 0x000f28000c1e1900 */
[----:B------:R-:W4:Y:S04]  /*0360*/  @P1 LDG.E R25, desc[UR4][R10.64+0x18] ;  /* 0x000018040a191981 */ /* 0x000f28000c1e1900 */
[----:B------:R-:W4:Y:S04]  /*0370*/  @P3 LDG.E R28, desc[UR4][R10.64+0x3c] ;  /* 0x00003c040a1c3981 */ /* 0x000f28000c1e1900 */
[----:B------:R-:W4:Y:S01]  /*0380*/  @P6 LDG.E R27, desc[UR4][R10.64+0x7c] ;  /* 0x00007c040a1b6981 */ /* 0x000f22000c1e1900 */
[----:B--2---:R-:W-:-:S03]  /*0390*/  @!P0 LOP3.LUT R15, R15, R18, RZ, 0x3c, !PT ;  /* 0x000000120f0f8212 */ /* 0x004fc600078e3cff */
[----:B------:R-:W2:Y:S01]  /*03a0*/  @!P0 LDG.E R18, desc[UR4][R10.64+0x8] ;  /* 0x000008040a128981 */ /* 0x000ea2000c1e1900 */
[----:B---3--:R-:W-:-:S03]  /*03b0*/  @!P0 LOP3.LUT R3, R3, R20, RZ, 0x3c, !PT ;  /* 0x0000001403038212 */ /* 0x008fc600078e3cff */
[----:B------:R-:W3:Y:S01]  /*03c0*/  @P1 LDG.E R20, desc[UR4][R10.64+0x24] ;  /* 0x000024040a141981 */ /* 0x000ee2000c1e1900 */
[----:B----4-:R-:W-:-:S03]  /*03d0*/  @P1 LOP3.LUT R15, R15, R22, RZ, 0x3c, !PT ;  /* 0x000000160f0f1212 */ /* 0x010fc600078e3cff */
[----:B------:R-:W4:Y:S01]  /*03e0*/  @P2 LDG.E R22, desc[UR4][R10.64+0x38] ;  /* 0x000038040a162981 */ /* 0x000f22000c1e1900 */
[----:B------:R-:W-:-:S03]  /*03f0*/  @P2 LOP3.LUT R15, R15, R26, RZ, 0x3c, !PT ;  /* 0x0000001a0f0f2212 */ /* 0x000fc600078e3cff */
[----:B------:R-:W4:Y:S01]  /*0400*/  @P4 LDG.E R26, desc[UR4][R10.64+0x50] ;  /* 0x000050040a1a4981 */ /* 0x000f22000c1e1900 */
[----:B------:R-:W-:-:S03]  /*0410*/  @!P0 LOP3.LUT R4, R4, R21, RZ, 0x3c, !PT ;  /* 0x0000001504048212 */ /* 0x000fc600078e3cff */
[----:B------:R-:W4:Y:S01]  /*0420*/  @P1 LDG.E R21, desc[UR4][R10.64+0x20] ;  /* 0x000020040a151981 */ /* 0x000f22000c1e1900 */
[----:B------:R-:W-:-:S03]  /*0430*/  @!P0 LOP3.LUT R2, R2, R23, RZ, 0x3c, !PT ;  /* 0x0000001702028212 */ /* 0x000fc600078e3cff */
[----:B------:R-:W4:Y:S01]  /*0440*/  @P2 LDG.E R23, desc[UR4][R10.64+0x2c] ;  /* 0x00002c040a172981 */ /* 0x000f22000c1e1900 */
[----:B------:R-:W-:-:S03]  /*0450*/  @P1 LOP3.LUT R4, R4, R25, RZ, 0x3c, !PT ;  /* 0x0000001904041212 */ /* 0x000fc600078e3cff */
[----:B------:R-:W4:Y:S01]  /*0460*/  @P2 LDG.E R25, desc[UR4][R10.64+0x34] ;  /* 0x000034040a192981 */ /* 0x000f22000c1e1900 */
[----:B--2---:R-:W-:-:S03]  /*0470*/  @!P0 LOP3.LUT R5, R5, R18, RZ, 0x3c, !PT ;  /* 0x0000001205058212 */ /* 0x004fc600078e3cff */
[----:B------:R-:W2:Y:S01]  /*0480*/  @P1 LDG.E R18, desc[UR4][R10.64+0x1c] ;  /* 0x00001c040a121981 */ /* 0x000ea2000c1e1900 */
[----:B---3--:R-:W-:-:S03]  /*0490*/  @P1 LOP3.LUT R3, R3, R20, RZ, 0x3c, !PT ;  /* 0x0000001403031212 */ /* 0x008fc600078e3cff */
[----:B------:R-:W3:Y:S01]  /*04a0*/  @P2 LDG.E R20, desc[UR4][R10.64+0x30] ;  /* 0x000030040a142981 */ /* 0x000ee2000c1e1900 */
[----:B----4-:R-:W-:-:S03]  /*04b0*/  @P2 LOP3.LUT R3, R3, R22, RZ, 0x3c, !PT ;  /* 0x0000001603032212 */ /* 0x010fc600078e3cff */
[----:B------:R-:W4:Y:S01]  /*04c0*/  @P3 LDG.E R22, desc[UR4][R10.64+0x4c] ;  /* 0x00004c040a163981 */ /* 0x000f22000c1e1900 */
[----:B------:R-:W-:-:S04]  /*04d0*/  @P3 LOP3.LUT R15, R15, R28, RZ, 0x3c, !PT ;  /* 0x0000001c0f0f3212 */ /* 0x000fc800078e3cff */
[----:B------:R-:W-:Y:S02]  /*04e0*/  @P4 LOP3.LUT R15, R15, R26, RZ, 0x3c, !PT ;  /* 0x0000001a0f0f4212 */ /* 0x000fe400078e3cff */
[----:B------:R-:W-:Y:S01]  /*04f0*/  @P1 LOP3.LUT R2, R2, R21, RZ, 0x3c, !PT ;  /* 0x0000001502021212 */ /* 0x000fe200078e3cff */
[----:B------:R-:W4:Y:S04]  /*0500*/  @P5 LDG.E R26, desc[UR4][R10.64+0x64] ;  /* 0x000064040a1a5981 */ /* 0x000f28000c1e1900 */
[----:B------:R-:W4:Y:S01]  /*0510*/  @P3 LDG.E R21, desc[UR4][R10.64+0x40] ;  /* 0x000040040a153981 */ /* 0x000f22000c1e1900 */
[----:B------:R-:W-:Y:S02]  /*0520*/  @P2 LOP3.LUT R4, R4, R23, RZ, 0x3c, !PT ;  /* 0x0000001704042212 */ /* 0x000fe400078e3cff */
[----:B------:R-:W-:Y:S01]  /*0530*/  @P2 LOP3.LUT R2, R2, R25, RZ, 0x3c, !PT ;  /* 0x0000001902022212 */ /* 0x000fe200078e3cff */
[----:B------:R-:W4:Y:S04]  /*0540*/  @P3 LDG.E R23, desc[UR4][R10.64+0x48] ;  /* 0x000048040a173981 */ /* 0x000f28000c1e1900 */
[----:B------:R-:W4:Y:S01]  /*0550*/  @P4 LDG.E R25, desc[UR4][R10.64+0x54] ;  /* 0x000054040a194981 */ /* 0x000f22000c1e1900 */
[----:B--2---:R-:W-:-:S03]  /*0560*/  @P1 LOP3.LUT R5, R5, R18, RZ, 0x3c, !PT ;  /* 0x0000001205051212 */ /* 0x004fc600078e3cff */
[----:B------:R-:W2:Y:S01]  /*0570*/  @P3 LDG.E R18, desc[UR4][R10.64+0x44] ;  /* 0x000044040a123981 */ /* 0x000ea2000c1e1900 */
[----:B---3--:R-:W-:-:S03]  /*0580*/  @P2 LOP3.LUT R5, R5, R20, RZ, 0x3c, !PT ;  /* 0x0000001405052212 */ /* 0x008fc600078e3cff */
[----:B------:R-:W3:Y:S01]  /*0590*/  @P4 LDG.E R20, desc[UR4][R10.64+0x58] ;  /* 0x000058040a144981 */ /* 0x000ee2000c1e1900 */
[----:B----4-:R-:W-:-:S03]  /*05a0*/  @P3 LOP3.LUT R3, R3, R22, RZ, 0x3c, !PT ;  /* 0x0000001603033212 */ /* 0x010fc600078e3cff */
[----:B------:R-:W4:Y:S01]  /*05b0*/  @P4 LDG.E R22, desc[UR4][R10.64+0x60] ;  /* 0x000060040a164981 */ /* 0x000f22000c1e1900 */
[----:B------:R-:W-:Y:S02]  /*05c0*/  LOP3.LUT P0, RZ, R24, 0x80, RZ, 0xc0, !PT ;  /* 0x0000008018ff7812 */ /* 0x000fe4000780c0ff */
[----:B------:R-:W-:Y:S02]  /*05d0*/  @P5 LOP3.LUT R15, R15, R26, RZ, 0x3c, !PT ;  /* 0x0000001a0f0f5212 */ /* 0x000fe400078e3cff */
[----:B------:R-:W4:Y:S01]  /*05e0*/  @P6 LDG.E R26, desc[UR4][R10.64+0x78] ;  /* 0x000078040a1a6981 */ /* 0x000f22000c1e1900 */
[----:B------:R-:W-:-:S03]  /*05f0*/  @P3 LOP3.LUT R4, R4, R21, RZ, 0x3c, !PT ;  /* 0x0000001504043212 */ /* 0x000fc600078e3cff */
[----:B------:R-:W4:Y:S01]  /*0600*/  @P4 LDG.E R21, desc[UR4][R10.64+0x5c] ;  /* 0x00005c040a154981 */ /* 0x000f22000c1e1900 */
[----:B------:R-:W-:-:S03]  /*0610*/  @P3 LOP3.LUT R2, R2, R23, RZ, 0x3c, !PT ;  /* 0x0000001702023212 */ /* 0x000fc600078e3cff */
[----:B------:R-:W4:Y:S01]  /*0620*/  @P5 LDG.E R23, desc[UR4][R10.64+0x68] ;  /* 0x000068040a175981 */ /* 0x000f22000c1e1900 */
[----:B------:R-:W-:-:S03]  /*0630*/  @P4 LOP3.LUT R4, R4, R25, RZ, 0x3c, !PT ;  /* 0x0000001904044212 */ /* 0x000fc600078e3cff */
[----:B------:R-:W4:Y:S01]  /*0640*/  @P5 LDG.E R25, desc[UR4][R10.64+0x70] ;  /* 0x000070040a195981 */ /* 0x000f22000c1e1900 */
[----:B--2---:R-:W-:-:S03]  /*0650*/  @P3 LOP3.LUT R5, R5, R18, RZ, 0x3c, !PT ;  /* 0x0000001205053212 */ /* 0x004fc600078e3cff */
[----:B------:R-:W2:Y:S01]  /*0660*/  @P5 LDG.E R18, desc[UR4][R10.64+0x6c] ;  /* 0x00006c040a125981 */ /* 0x000ea2000c1e1900 */
[----:B---3--:R-:W-:-:S03]  /*0670*/  @P4 LOP3.LUT R5, R5, R20, RZ, 0x3c, !PT ;  /* 0x0000001405054212 */ /* 0x008fc600078e3cff */
[----:B------:R-:W3:Y:S01]  /*0680*/  @P5 LDG.E R20, desc[UR4][R10.64+0x74] ;  /* 0x000074040a145981 */ /* 0x000ee2000c1e1900 */
[----:B----4-:R-:W-:-:S03]  /*0690*/  @P4 LOP3.LUT R3, R3, R22, RZ, 0x3c, !PT ;  /* 0x0000001603034212 */ /* 0x010fc600078e3cff */
[----:B------:R-:W4:Y:S01]  /*06a0*/  @P0 LDG.E R22, desc[UR4][R10.64+0x8c] ;  /* 0x00008c040a160981 */ /* 0x000f22000c1e1900 */
[----:B------:R-:W-:-:S03]  /*06b0*/  @P6 LOP3.LUT R15, R15, R26, RZ, 0x3c, !PT ;  /* 0x0000001a0f0f6212 */ /* 0x000fc600078e3cff */
        /* <DEDUP_REMOVED lines=13> */
[----:B------:R-:W-:Y:S02]  /*0790*/  @P6 LOP3.LUT R4, R4, R27, RZ, 0x3c, !PT ;  /* 0x0000001b04046212 */ /* 0x000fe400078e3cff */
[----:B------:R-:W-:Y:S02]  /*07a0*/  @P6 LOP3.LUT R2, R2, R21, RZ, 0x3c, !PT ;  /* 0x0000001502026212 */ /* 0x000fe400078e3cff */
[----:B------:R-:W-:Y:S02]  /*07b0*/  @P0 LOP3.LUT R4, R4, R23, RZ, 0x3c, !PT ;  /* 0x0000001704040212 */ /* 0x000fe400078e3cff */
[----:B------:R-:W-:Y:S02]  /*07c0*/  @P0 LOP3.LUT R2, R2, R25, RZ, 0x3c, !PT ;  /* 0x0000001902020212 */ /* 0x000fe400078e3cff */
[----:B--2---:R-:W-:Y:S02]  /*07d0*/  @P6 LOP3.LUT R5, R5, R18, RZ, 0x3c, !PT ;  /* 0x0000001205056212 */ /* 0x004fe400078e3cff */
[----:B---3--:R-:W-:-:S02]  /*07e0*/  @P6 LOP3.LUT R3, R3, R20, RZ, 0x3c, !PT ;  /* 0x0000001403036212 */ /* 0x008fc400078e3cff */
[----:B----4-:R-:W-:Y:S02]  /*07f0*/  @P0 LOP3.LUT R5, R5, R22, RZ, 0x3c, !PT ;  /* 0x0000001605050212 */ /* 0x010fe400078e3cff */
[----:B------:R-:W-:Y:S02]  /*0800*/  @P0 LOP3.LUT R3, R3, R26, RZ, 0x3c, !PT ;  /* 0x0000001a03030212 */ /* 0x000fe400078e3cff */
[----:B------:R-:W-:-:S13]  /*0810*/  R2P PR, R24.B1, 0x7f ;  /* 0x0000007f18007804 */ /* 0x000fda0000001000 */
[----:B------:R-:W2:Y:S04]  /*0820*/  @P0 LDG.E R18, desc[UR4][R10.64+0xa0] ;  /* 0x0000a0040a120981 */ /* 0x000ea8000c1e1900 */
[----:B------:R-:W3:Y:S04]  /*0830*/  @P1 LDG.E R22, desc[UR4][R10.64+0xb4] ;  /* 0x0000b4040a161981 */ /* 0x000ee8000c1e1900 */
[----:B------:R-:W4:Y:S04]  /*0840*/  @P2 LDG.E R26, desc[UR4][R10.64+0xc8] ;  /* 0x0000c8040a1a2981 */ /* 0x000f28000c1e1900 */
[----:B------:R-:W4:Y:S04]  /*0850*/  @P3 LDG.E R28, desc[UR4][R10.64+0xdc] ;  /* 0x0000dc040a1c3981 */ /* 0x000f28000c1e1900 */
[----:B------:R-:W4:Y:S04]  /*0860*/  @P0 LDG.E R23, desc[UR4][R10.64+0xa4] ;  /* 0x0000a4040a170981 */ /* 0x000f28000c1e1900 */
[----:B------:R-:W4:Y:S04]  /*0870*/  @P0 LDG.E R20, desc[UR4][R10.64+0xa8] ;  /* 0x0000a8040a140981 */ /* 0x000f28000c1e1900 */
[----:B------:R-:W4:Y:S04]  /*0880*/  @P4 LDG.E R25, desc[UR4][R10.64+0xf0] ;  /* 0x0000f0040a194981 */ /* 0x000f28000c1e1900 */
        /* <DEDUP_REMOVED lines=21> */
[----:B------:R-:W-:Y:S02]  /*09e0*/  LOP3.LUT P0, RZ, R24, 0x8000, RZ, 0xc0, !PT ;  /* 0x0000800018ff7812 */ /* 0x000fe4000780c0ff */
[----:B----4-:R-:W-:Y:S01]  /*09f0*/  @P5 LOP3.LUT R15, R15, R26, RZ, 0x3c, !PT ;  /* 0x0000001a0f0f5212 */ /* 0x010fe200078e3cff */
[----:B------:R-:W4:Y:S04]  /*0a00*/  @P3 LDG.E R24, desc[UR4][R10.64+0xe4] ;  /* 0x0000e4040a183981 */ /* 0x000f28000c1e1900 */
[----:B------:R-:W2:Y:S01]  /*0a10*/  @P6 LDG.E R26, desc[UR4][R10.64+0x118] ;  /* 0x000118040a1a6981 */ /* 0x000ea2000c1e1900 */
        /* <DEDUP_REMOVED lines=8> */
[----:B---3--:R-:W-:-:S03]  /*0aa0*/  @P2 LOP3.LUT R3, R3, R22, RZ, 0x3c, !PT ;  /* 0x0000001603032212 */ /* 0x008fc600078e3cff */
[----:B------:R-:W3:Y:S01]  /*0ab0*/  @P4 LDG.E R22, desc[UR4][R10.64+0x100] ;  /* 0x000100040a164981 */ /* 0x000ee2000c1e1900 */
[----:B--2---:R-:W-:-:S03]  /*0ac0*/  @P6 LOP3.LUT R15, R15, R26, RZ, 0x3c, !PT ;  /* 0x0000001a0f0f6212 */ /* 0x004fc600078e3cff */
[----:B------:R-:W2:Y:S01]  /*0ad0*/  @P0 LDG.E R26, desc[UR4][R10.64+0x12c] ;  /* 0x00012c040a1a0981 */ /* 0x000ea2000c1e1900 */
[----:B----4-:R-:W-:-:S03]  /*0ae0*/  @P2 LOP3.LUT R2, R2, R23, RZ, 0x3c, !PT ;  /* 0x0000001702022212 */ /* 0x010fc600078e3cff */
[----:B------:R-:W4:Y:S01]  /*0af0*/  @P4 LDG.E R23, desc[UR4][R10.64+0xfc] ;  /* 0x0000fc040a174981 */ /* 0x000f22000c1e1900 */
[----:B------:R-:W-:-:S03]  /*0b00*/  @P2 LOP3.LUT R5, R5, R20, RZ, 0x3c, !PT ;  /* 0x0000001405052212 */ /* 0x000fc600078e3cff */
[----:B------:R-:W4:Y:S01]  /*0b10*/  @P4 LDG.E R20, desc[UR4][R10.64+0xf8] ;  /* 0x0000f8040a144981 */ /* 0x000f22000c1e1900 */
[----:B------:R-:W-:Y:S02]  /*0b20*/  @P3 LOP3.LUT R2, R2, R27, RZ, 0x3c, !PT ;  /* 0x0000001b02023212 */ /* 0x000fe400078e3cff */
[----:B------:R-:W-:Y:S01]  /*0b30*/  @P3 LOP3.LUT R4, R4, R25, RZ, 0x3c, !PT ;  /* 0x0000001904043212 */ /* 0x000fe200078e3cff */
[----:B------:R-:W4:Y:S01]  /*0b40*/  @P5 LDG.E R27, desc[UR4][R10.64+0x110] ;  /* 0x000110040a1b5981 */ /* 0x000f22000c1e1900 */
[----:B------:R-:W-:-:S03]  /*0b50*/  @P3 LOP3.LUT R5, R5, R24, RZ, 0x3c, !PT ;  /* 0x0000001805053212 */ /* 0x000fc600078e3cff */
[----:B------:R-:W4:Y:S04]  /*0b60*/  @P5 LDG.E R25, desc[UR4][R10.64+0x108] ;  /* 0x000108040a195981 */ /* 0x000f28000c1e1900 */
        /* <DEDUP_REMOVED lines=19> */
[----:B------:R-:W-:-:S05]  /*0ca0*/  VIADD R19, R19, 0x10 ;  /* 0x0000001013137836 */ /* 0x000fca0000000000 */
[----:B------:R-:W-:Y:S02]  /*0cb0*/  ISETP.NE.AND P1, PT, R19, 0x20, PT ;  /* 0x000000201300780c */ /* 0x000fe40003f25270 */
[----:B------:R-:W-:Y:S02]  /*0cc0*/  @P5 LOP3.LUT R3, R3, R18, RZ, 0x3c, !PT ;  /* 0x0000001203035212 */ /* 0x000fe400078e3cff */
[----:B------:R-:W-:Y:S02]  /*0cd0*/  @P6 LOP3.LUT R4, R4, R21, RZ, 0x3c, !PT ;  /* 0x0000001504046212 */ /* 0x000fe400078e3cff */
[----:B---3--:R-:W-:-:S04]  /*0ce0*/  @P6 LOP3.LUT R3, R3, R22, RZ, 0x3c, !PT ;  /* 0x0000001603036212 */ /* 0x008fc800078e3cff */
[----:B--2---:R-:W-:Y:S02]  /*0cf0*/  @P0 LOP3.LUT R3, R3, R26, RZ, 0x3c, !PT ;  /* 0x0000001a03030212 */ /* 0x004fe400078e3cff */
[----:B----4-:R-:W-:Y:S02]  /*0d00*/  @P6 LOP3.LUT R2, R2, R23, RZ, 0x3c, !PT ;  /* 0x0000001702026212 */ /* 0x010fe400078e3cff */
[----:B------:R-:W-:Y:S02]  /*0d10*/  @P6 LOP3.LUT R5, R5, R20, RZ, 0x3c, !PT ;  /* 0x0000001405056212 */ /* 0x000fe400078e3cff */
[----:B------:R-:W-:Y:S02]  /*0d20*/  @P0 LOP3.LUT R2, R2, R27, RZ, 0x3c, !PT ;  /* 0x0000001b02020212 */ /* 0x000fe400078e3cff */
[----:B------:R-:W-:Y:S02]  /*0d30*/  @P0 LOP3.LUT R4, R4, R25, RZ, 0x3c, !PT ;  /* 0x0000001904040212 */ /* 0x000fe400078e3cff */
[----:B------:R-:W-:Y:S01]  /*0d40*/  @P0 LOP3.LUT R5, R5, R24, RZ, 0x3c, !PT ;  /* 0x0000001805050212 */ /* 0x000fe200078e3cff */
[----:B------:R-:W-:Y:S06]  /*0d50*/  @P1 BRA `(.L_x_17) ;  /* 0xfffffff400481947 */ /* 0x000fec000383ffff */
[----:B------:R-:W-:-:S05]  /*0d60*/  VIADD R17, R17, 0x1 ;  /* 0x0000000111117836 */ /* 0x000fca0000000000 */
[----:B------:R-:W-:-:S13]  /*0d70*/  ISETP.NE.AND P0, PT, R17, 0x5, PT ;  /* 0x000000051100780c */ /* 0x000fda0003f05270 */
[----:B------:R-:W-:Y:S05]  /*0d80*/  @P0 BRA `(.L_x_18) ;  /* 0xfffffff400300947 */ /* 0x000fea000383ffff */
[----:B------:R0:W-:Y:S01]  /*0d90*/  STG.E.64 desc[UR4][R6.64+0x8], R4 ;  /* 0x0000080406007986 */ /* 0x0001e2000c101b04 */
[----:B------:R-:W-:Y:S01]  /*0da0*/  VIADD R14, R14, 0x1 ;  /* 0x000000010e0e7836 */ /* 0x000fe20000000000 */
[----:B------:R-:W-:Y:S02]  /*0db0*/  LOP3.LUT R11, R13, 0x3, RZ, 0xc0, !PT ;  /* 0x000000030d0b7812 */ /* 0x000fe400078ec0ff */
[----:B------:R0:W-:Y:S02]  /*0dc0*/  STG.E.64 desc[UR4][R6.64+0x10], R2 ;  /* 0x0000100206007986 */ /* 0x0001e4000c101b04 */
[----:B------:R-:W-:Y:S02]  /*0dd0*/  ISETP.GE.U32.AND P0, PT, R14, R11, PT ;  /* 0x0000000b0e00720c */ /* 0x000fe40003f06070 */
[----:B------:R0:W-:Y:S11]  /*0de0*/  STG.E desc[UR4][R6.64+0x4], R15 ;  /* 0x0000040f06007986 */ /* 0x0001f6000c101904 */
[----:B------:R-:W-:Y:S05]  /*0df0*/  @!P0 BRA `(.L_x_19) ;  /* 0xfffffff400048947 */ /* 0x000fea000383ffff */
.L_x_16:
[----:B------:R-:W-:Y:S05]  /*0e00*/  BSYNC.RECONVERGENT B1 ;  /* 0x0000000000017941 */ /* 0x000fea0003800200 */
.L_x_15:
[C---:B------:R-:W-:Y:S01]  /*0e10*/  ISETP.GT.U32.AND P0, PT, R13.reuse, 0x3, PT ;  /* 0x000000030d00780c */ /* 0x040fe20003f04070 */
[----:B------:R-:W-:Y:S01]  /*0e20*/  VIADD R12, R12, 0x1 ;  /* 0x000000010c0c7836 */ /* 0x000fe20000000000 */
[--C-:B------:R-:W-:Y:S02]  /*0e30*/  SHF.R.U64 R13, R13, 0x2, R0.reuse ;  /* 0x000000020d0d7819 */ /* 0x100fe40000001200 */
[----:B------:R-:W-:Y:S02]  /*0e40*/  ISETP.GT.U32.AND.EX P0, PT, R0, RZ, PT, P0 ;  /* 0x000000ff0000720c */ /* 0x000fe40003f04100 */
[----:B------:R-:W-:-:S11]  /*0e50*/  SHF.R.U32.HI R0, RZ, 0x2, R0 ;  /* 0x00000002ff007819 */ /* 0x000fd60000011600 */
[----:B------:R-:W-:Y:S05]  /*0e60*/  @P0 BRA `(.L_x_20) ;  /* 0xfffffff000c80947 */ /* 0x000fea000383ffff */
.L_x_14:
[----:B------:R-:W-:Y:S05]  /*0e70*/  BSYNC.RECONVERGENT B0 ;  /* 0x0000000000007941 */ /* 0x000fea0003800200 */
.L_x_13:
[----:B------:R-:W-:Y:S04]  /*0e80*/  STG.E.64 desc[UR4][R6.64+0x18], RZ ;  /* 0x000018ff06007986 */ /* 0x000fe8000c101b04 */
[----:B------:R-:W-:Y:S04]  /*0e90*/  STG.E desc[UR4][R6.64+0x20], RZ ;  /* 0x000020ff06007986 */ /* 0x000fe8000c101904 */
[----:B------:R-:W-:Y:S01]  /*0ea0*/  STG.E.64 desc[UR4][R6.64+0x28], RZ ;  /* 0x000028ff06007986 */ /* 0x000fe2000c101b04 */
[----:B------:R-:W-:Y:S05]  /*0eb0*/  EXIT ;  /* 0x000000000000794d */ /* 0x000fea0003800000 */
.L_x_21:
        /* <DEDUP_REMOVED lines=12> */
.L_x_24:


//--------------------- .nv.global.init           --------------------------
	.section	.nv.global.init,"aw",@progbits
	.align	4
.nv.global.init:
	.type		mrg32k3aM1SubSeq,@object
	.size		mrg32k3aM1SubSeq,(mrg32k3aM2SubSeq - mrg32k3aM1SubSeq)
mrg32k3aM1SubSeq:
        /*0000*/ 	.byte	0x0b, 0xcc, 0xee, 0x04, 0x73, 0x29, 0x8b, 0x6f, 0xf6, 0x53, 0x03, 0xf6, 0x23, 0xf6, 0xea, 0xda
        /* <DEDUP_REMOVED lines=125> */
	.type		mrg32k3aM2SubSeq,@object
	.size		mrg32k3aM2SubSeq,(mrg32k3aM1 - mrg32k3aM2SubSeq)
mrg32k3aM2SubSeq:
        /* <DEDUP_REMOVED lines=126> */
	.type		mrg32k3aM1,@object
	.size		mrg32k3aM1,(mrg32k3aM1Seq - mrg32k3aM1)
mrg32k3aM1:
        /* <DEDUP_REMOVED lines=144> */
	.type		mrg32k3aM1Seq,@object
	.size		mrg32k3aM1Seq,(mrg32k3aM2 - mrg32k3aM1Seq)
mrg32k3aM1Seq:
        /* <DEDUP_REMOVED lines=144> */
	.type		mrg32k3aM2,@object
	.size		mrg32k3aM2,(mrg32k3aM2Seq - mrg32k3aM2)
mrg32k3aM2:
        /* <DEDUP_REMOVED lines=144> */
	.type		mrg32k3aM2Seq,@object
	.size		mrg32k3aM2Seq,(precalc_xorwow_matrix - mrg32k3aM2Seq)
mrg32k3aM2Seq:
        /* <DEDUP_REMOVED lines=144> */
	.type		precalc_xorwow_matrix,@object
	.size		precalc_xorwow_matrix,(precalc_xorwow_offset_matrix - precalc_xorwow_matrix)
precalc_xorwow_matrix:
        /* <DEDUP_REMOVED lines=6400> */
	.type		precalc_xorwow_offset_matrix,@object
	.size		precalc_xorwow_offset_matrix,(.L_1 - precalc_xorwow_offset_matrix)
precalc_xorwow_offset_matrix:
        /* <DEDUP_REMOVED lines=6400> */
.L_1:


//--------------------- .nv.shared.reserved.0     --------------------------
	.section	.nv.shared.reserved.0,"aw",@nobits
	.weak		__nv_reservedSMEM_offset_0_alias
	.size		__nv_reservedSMEM_offset_0_alias, 0, 64
	.other		__nv_reservedSMEM_offset_0_alias,@"STO_CUDA_RESERVED_SHARED STV_DEFAULT"
__nv_reservedSMEM_offset_0_alias:
	.zero		0
	.zero		64


//--------------------- .nv.constant0._Z11thread_funcPiS_S_P4elem --------------------------
	.section	.nv.constant0._Z11thread_funcPiS_S_P4elem,"a",@progbits
	.sectionflags	@""
	.align	4
.nv.constant0._Z11thread_funcPiS_S_P4elem:
	.zero		928


//--------------------- .nv.constant0._Z10init_arrayPiS_S_P17curandStateXORWOW --------------------------
	.section	.nv.constant0._Z10init_arrayPiS_S_P17curandStateXORWOW,"a",@progbits
	.sectionflags	@""
	.align	4
.nv.constant0._Z10init_arrayPiS_S_P17curandStateXORWOW:
	.zero		928


//--------------------- .nv.constant0._Z7initRNGP17curandStateXORWOWj --------------------------
	.section	.nv.constant0._Z7initRNGP17curandStateXORWOWj,"a",@progbits
	.sectionflags	@""
	.align	4
.nv.constant0._Z7initRNGP17curandStateXORWOWj:
	.zero		908


//--------------------- SYMBOLS --------------------------

	.type		.nv.reservedSmem.offset0,@object
	.size		.nv.reservedSmem.offset0,0x4
